	.target	sm_90a

	.elftype	@"ET_EXEC"


//--------------------- .note.nv.tkinfo           --------------------------
	.section	.note.nv.tkinfo,"",@"SHT_NOTE"
	.sectionflags	@"SHF_NOTE_NV_TKINFO"
	.tkinfo
        /*0018*/ 	.word	0x00000002
        /*0030*/ 	.string	""
        /*0030*/ 	.string	"ptxas"
        /*0030*/ 	.string	"Cuda compilation tools, release 13.0, V13.0.88"
        /*0030*/ 	.string	"Build cuda_13.0.r13.0/compiler.36424714_0"
        /*0030*/ 	.string	"-arch sm_90a -m 64 "



//--------------------- .note.nv.cuinfo           --------------------------
	.section	.note.nv.cuinfo,"",@"SHT_NOTE"
	.sectionflags	@"SHF_NOTE_NV_CUINFO"
        /*0018*/ 	.short	0x0002
        /*001a*/ 	.short	0x005a
        /*001c*/ 	.short	0x0082
	.zero		2


//--------------------- .nv.info                  --------------------------
	.section	.nv.info,"",@"SHT_CUDA_INFO"
	.align	4


	//----- nvinfo : EIATTR_REGCOUNT
	.align		4
        /*0000*/ 	.byte	0x04, 0x2f
        /*0002*/ 	.short	(.L_15 - .L_14)
	.align		4
.L_14:
        /*0004*/ 	.word	index@(_ZN7cutlass13device_kernelINS_4gemm6kernel13GemmUniversalIN4cute5tupleIJiiiiEEENS1_10collective13CollectiveMmaINS1_34MainloopSm90TmaGmmaWarpSpecializedILi5ENS5_IJNS4_1CILi2EEESB_NSA_ILi1EEEEEENS1_32KernelTmaWarpSpecializedPingpongEEENS5_IJNSA_ILi64EEESG_NSA_ILi128EEEEEENS_6half_tENS5_IJlSC_lEEESJ_SK_NS4_8TiledMMAINS4_8MMA_AtomIJNS4_4SM904GMMA25MMA_64x64x16_F32F16F16_SSILNSO_5MajorE0ELSQ_0ELNSO_7ScaleInE1ELSR_1EEEEEENS4_6LayoutINS5_IJSC_SC_SC_EEENS5_IJNSA_ILi0EEESW_SW_EEEEENS5_IJNS4_10UnderscoreESZ_SZ_EEEEENS4_23SM90_TMA_LOAD_MULTICASTENS4_14ComposedLayoutINS4_7SwizzleILi3ELi4ELi3EEENS4_18smem_ptr_flag_bitsILi16EEENSU_INS5_IJNSA_ILi8EEESG_EEENS5_IJSG_SC_EEEEEEEvNS4_8identityES12_S1C_vS1D_EENS_8epilogue10collective6detail29Sm90TmaWarpSpecializedAdapterINS1G_15DefaultEpilogueISJ_SK_SK_NS1F_6thread17LinearCombinationISJ_Li1EffLNS1K_9ScaleType4KindE0ELNS_15FloatRoundStyleE2ESJ_EENS1_15EpilogueDefaultEEEEEvvEEEEvNT_6ParamsE)
        /*0008*/ 	.word	0x000000a8


	//----- nvinfo : EIATTR_FRAME_SIZE
	.align		4
.L_15:
        /*000c*/ 	.byte	0x04, 0x11
        /*000e*/ 	.short	(.L_17 - .L_16)
	.align		4
.L_16:
        /*0010*/ 	.word	index@(_ZN7cutlass13device_kernelINS_4gemm6kernel13GemmUniversalIN4cute5tupleIJiiiiEEENS1_10collective13CollectiveMmaINS1_34MainloopSm90TmaGmmaWarpSpecializedILi5ENS5_IJNS4_1CILi2EEESB_NSA_ILi1EEEEEENS1_32KernelTmaWarpSpecializedPingpongEEENS5_IJNSA_ILi64EEESG_NSA_ILi128EEEEEENS_6half_tENS5_IJlSC_lEEESJ_SK_NS4_8TiledMMAINS4_8MMA_AtomIJNS4_4SM904GMMA25MMA_64x64x16_F32F16F16_SSILNSO_5MajorE0ELSQ_0ELNSO_7ScaleInE1ELSR_1EEEEEENS4_6LayoutINS5_IJSC_SC_SC_EEENS5_IJNSA_ILi0EEESW_SW_EEEEENS5_IJNS4_10UnderscoreESZ_SZ_EEEEENS4_23SM90_TMA_LOAD_MULTICASTENS4_14ComposedLayoutINS4_7SwizzleILi3ELi4ELi3EEENS4_18smem_ptr_flag_bitsILi16EEENSU_INS5_IJNSA_ILi8EEESG_EEENS5_IJSG_SC_EEEEEEEvNS4_8identityES12_S1C_vS1D_EENS_8epilogue10collective6detail29Sm90TmaWarpSpecializedAdapterINS1G_15DefaultEpilogueISJ_SK_SK_NS1F_6thread17LinearCombinationISJ_Li1EffLNS1K_9ScaleType4KindE0ELNS_15FloatRoundStyleE2ESJ_EENS1_15EpilogueDefaultEEEEEvvEEEEvNT_6ParamsE)
        /*0014*/ 	.word	0x00000008


	//----- nvinfo : EIATTR_MIN_STACK_SIZE
	.align		4
.L_17:
        /*0018*/ 	.byte	0x04, 0x12
        /*001a*/ 	.short	(.L_19 - .L_18)
	.align		4
.L_18:
        /*001c*/ 	.word	index@(_ZN7cutlass13device_kernelINS_4gemm6kernel13GemmUniversalIN4cute5tupleIJiiiiEEENS1_10collective13CollectiveMmaINS1_34MainloopSm90TmaGmmaWarpSpecializedILi5ENS5_IJNS4_1CILi2EEESB_NSA_ILi1EEEEEENS1_32KernelTmaWarpSpecializedPingpongEEENS5_IJNSA_ILi64EEESG_NSA_ILi128EEEEEENS_6half_tENS5_IJlSC_lEEESJ_SK_NS4_8TiledMMAINS4_8MMA_AtomIJNS4_4SM904GMMA25MMA_64x64x16_F32F16F16_SSILNSO_5MajorE0ELSQ_0ELNSO_7ScaleInE1ELSR_1EEEEEENS4_6LayoutINS5_IJSC_SC_SC_EEENS5_IJNSA_ILi0EEESW_SW_EEEEENS5_IJNS4_10UnderscoreESZ_SZ_EEEEENS4_23SM90_TMA_LOAD_MULTICASTENS4_14ComposedLayoutINS4_7SwizzleILi3ELi4ELi3EEENS4_18smem_ptr_flag_bitsILi16EEENSU_INS5_IJNSA_ILi8EEESG_EEENS5_IJSG_SC_EEEEEEEvNS4_8identityES12_S1C_vS1D_EENS_8epilogue10collective6detail29Sm90TmaWarpSpecializedAdapterINS1G_15DefaultEpilogueISJ_SK_SK_NS1F_6thread17LinearCombinationISJ_Li1EffLNS1K_9ScaleType4KindE0ELNS_15FloatRoundStyleE2ESJ_EENS1_15EpilogueDefaultEEEEEvvEEEEvNT_6ParamsE)
        /*0020*/ 	.word	0x00000008
.L_19:


//--------------------- .nv.compat                --------------------------
	.section	.nv.compat,"",@"SHT_CUDA_COMPAT_INFO"
	.align	4
        /*0000*/ 	.byte	0x02, 0x09, 0x01, 0x00, 0x02, 0x02, 0x04, 0x00, 0x02, 0x05, 0x05, 0x00, 0x03, 0x07, 0x01, 0x01
        /*0010*/ 	.byte	0x02, 0x03, 0x01, 0x00, 0x02, 0x06, 0x01, 0x00, 0x04, 0x0b, 0x08, 0x00, 0x00, 0x00, 0x00, 0x00
        /*0020*/ 	.byte	0x00, 0x00, 0x00, 0x00


//--------------------- .nv.info._ZN7cutlass13device_kernelINS_4gemm6kernel13GemmUniversalIN4cute5tupleIJiiiiEEENS1_10collective13CollectiveMmaINS1_34MainloopSm90TmaGmmaWarpSpecializedILi5ENS5_IJNS4_1CILi2EEESB_NSA_ILi1EEEEEENS1_32KernelTmaWarpSpecializedPingpongEEENS5_IJNSA_ILi64EEESG_NSA_ILi128EEEEEENS_6half_tENS5_IJlSC_lEEESJ_SK_NS4_8TiledMMAINS4_8MMA_AtomIJNS4_4SM904GMMA25MMA_64x64x16_F32F16F16_SSILNSO_5MajorE0ELSQ_0ELNSO_7ScaleInE1ELSR_1EEEEEENS4_6LayoutINS5_IJSC_SC_SC_EEENS5_IJNSA_ILi0EEESW_SW_EEEEENS5_IJNS4_10UnderscoreESZ_SZ_EEEEENS4_23SM90_TMA_LOAD_MULTICASTENS4_14ComposedLayoutINS4_7SwizzleILi3ELi4ELi3EEENS4_18smem_ptr_flag_bitsILi16EEENSU_INS5_IJNSA_ILi8EEESG_EEENS5_IJSG_SC_EEEEEEEvNS4_8identityES12_S1C_vS1D_EENS_8epilogue10collective6detail29Sm90TmaWarpSpecializedAdapterINS1G_15DefaultEpilogueISJ_SK_SK_NS1F_6thread17LinearCombinationISJ_Li1EffLNS1K_9ScaleType4KindE0ELNS_15FloatRoundStyleE2ESJ_EENS1_15EpilogueDefaultEEEEEvvEEEEvNT_6ParamsE --------------------------
	.section	.nv.info._ZN7cutlass13device_kernelINS_4gemm6kernel13GemmUniversalIN4cute5tupleIJiiiiEEENS1_10collective13CollectiveMmaINS1_34MainloopSm90TmaGmmaWarpSpecializedILi5ENS5_IJNS4_1CILi2EEESB_NSA_ILi1EEEEEENS1_32KernelTmaWarpSpecializedPingpongEEENS5_IJNSA_ILi64EEESG_NSA_ILi128EEEEEENS_6half_tENS5_IJlSC_lEEESJ_SK_NS4_8TiledMMAINS4_8MMA_AtomIJNS4_4SM904GMMA25MMA_64x64x16_F32F16F16_SSILNSO_5MajorE0ELSQ_0ELNSO_7ScaleInE1ELSR_1EEEEEENS4_6LayoutINS5_IJSC_SC_SC_EEENS5_IJNSA_ILi0EEESW_SW_EEEEENS5_IJNS4_10UnderscoreESZ_SZ_EEEEENS4_23SM90_TMA_LOAD_MULTICASTENS4_14ComposedLayoutINS4_7SwizzleILi3ELi4ELi3EEENS4_18smem_ptr_flag_bitsILi16EEENSU_INS5_IJNSA_ILi8EEESG_EEENS5_IJSG_SC_EEEEEEEvNS4_8identityES12_S1C_vS1D_EENS_8epilogue10collective6detail29Sm90TmaWarpSpecializedAdapterINS1G_15DefaultEpilogueISJ_SK_SK_NS1F_6thread17LinearCombinationISJ_Li1EffLNS1K_9ScaleType4KindE0ELNS_15FloatRoundStyleE2ESJ_EENS1_15EpilogueDefaultEEEEEvvEEEEvNT_6ParamsE,"",@"SHT_CUDA_INFO"
	.sectionflags	@""
	.align	4


	//----- nvinfo : EIATTR_CUDA_API_VERSION
	.align		4
        /*0000*/ 	.byte	0x04, 0x37
        /*0002*/ 	.short	(.L_21 - .L_20)
.L_20:
        /*0004*/ 	.word	0x00000082


	//----- nvinfo : EIATTR_KPARAM_INFO
	.align		4
.L_21:
        /*0008*/ 	.byte	0x04, 0x17
        /*000a*/ 	.short	(.L_23 - .L_22)
.L_22:
        /*000c*/ 	.word	0x00000000
        /*0010*/ 	.short	0x0000
        /*0012*/ 	.short	0x0070
        /*0014*/ 	.byte	0x00, 0xf0, 0x01, 0x10


	//----- nvinfo : EIATTR_SPARSE_MMA_MASK
	.align		4
.L_23:
        /*0018*/ 	.byte	0x03, 0x50
        /*001a*/ 	.short	0x0000


	//----- nvinfo : EIATTR_MAXREG_COUNT
	.align		4
        /*001c*/ 	.byte	0x03, 0x1b
        /*001e*/ 	.short	0x00a8


	//----- nvinfo : EIATTR_NUM_BARRIERS
	.align		4
        /*0020*/ 	.byte	0x02, 0x4c
        /*0022*/ 	.byte	0x01
	.zero		1


	//----- nvinfo : EIATTR_EXTERNS
	.align		4
        /*0024*/ 	.byte	0x04, 0x0f
        /*0026*/ 	.short	(.L_25 - .L_24)


	//   ....[0]....
	.align		4
.L_24:
        /*0028*/ 	.word	index@(__assertfail)


	//----- nvinfo : EIATTR_ANNOTATIONS
	.align		4
.L_25:
        /*002c*/ 	.byte	0x04, 0x55
        /*002e*/ 	.short	(.L_27 - .L_26)


	//   ....[0]....
.L_26:
        /*0030*/ 	.word	0x00000001
        /*0034*/ 	.byte	0xd0, 0x0d, 0x00, 0x00, 0x01, 0x00, 0x00, 0x00, 0x80, 0x14, 0x00, 0x00, 0x01, 0x00, 0x00, 0x00
        /*0044*/ 	.byte	0x00, 0x49, 0x00, 0x00, 0x01, 0x00, 0x00, 0x00, 0xe0, 0x56, 0x00, 0x00


	//----- nvinfo : EIATTR_MERCURY_ISA_VERSION
	.align		4
.L_27:
        /*0050*/ 	.byte	0x03, 0x5f
        /*0052*/ 	.short	0x0101


	//----- nvinfo : EIATTR_INT_WARP_WIDE_INSTR_OFFSETS
	.align		4
        /*0054*/ 	.byte	0x04, 0x31
        /*0056*/ 	.short	(.L_29 - .L_28)


	//   ....[0]....
.L_28:
        /*0058*/ 	.word	0x00000510


	//   ....[1]....
        /*005c*/ 	.word	0x00000530


	//   ....[2]....
        /*0060*/ 	.word	0x00000550


	//   ....[3]....
        /*0064*/ 	.word	0x00000610


	//   ....[4]....
        /*0068*/ 	.word	0x00000630


	//   ....[5]....
        /*006c*/ 	.word	0x00000690


	//   ....[6]....
        /*0070*/ 	.word	0x000007a0


	//   ....[7]....
        /*0074*/ 	.word	0x000007d0


	//   ....[8]....
        /*0078*/ 	.word	0x000024c0


	//----- nvinfo : EIATTR_COOP_GROUP_MASK_REGIDS
	.align		4
.L_29:
        /*007c*/ 	.byte	0x04, 0x29
        /*007e*/ 	.short	(.L_31 - .L_30)


	//   ....[0]....
.L_30:
        /*0080*/ 	.word	0xffffffff


	//   ....[1]....
        /*0084*/ 	.word	0xffffffff


	//   ....[2]....
        /*0088*/ 	.word	0xffffffff


	//   ....[3]....
        /*008c*/ 	.word	0xffffffff


	//   ....[4]....
        /*0090*/ 	.word	0xffffffff


	//   ....[5]....
        /*0094*/ 	.word	0xffffffff


	//   ....[6]....
        /*0098*/ 	.word	0xffffffff


	//----- nvinfo : EIATTR_COOP_GROUP_INSTR_OFFSETS
	.align		4
.L_31:
        /*009c*/ 	.byte	0x04, 0x28
        /*009e*/ 	.short	(.L_33 - .L_32)


	//   ....[0]....
.L_32:
        /*00a0*/ 	.word	0x00000070


	//   ....[1]....
        /*00a4*/ 	.word	0x00000080


	//   ....[2]....
        /*00a8*/ 	.word	0x00000140


	//   ....[3]....
        /*00ac*/ 	.word	0x000002f0


	//   ....[4]....
        /*00b0*/ 	.word	0x00000330


	//   ....[5]....
        /*00b4*/ 	.word	0x000003b0


	//   ....[6]....
        /*00b8*/ 	.word	0x00000980


	//----- nvinfo : EIATTR_REG_RECONFIG
	.align		4
.L_33:
        /*00bc*/ 	.byte	0x01, 0x54
	.zero		2


	//----- nvinfo : EIATTR_SYSCALL_OFFSETS
	.align		4
        /*00c0*/ 	.byte	0x04, 0x46
        /*00c2*/ 	.short	(.L_35 - .L_34)


	//   ....[0]....
.L_34:
        /*00c4*/ 	.word	0x00001970


	//----- nvinfo : EIATTR_MBARRIER_INSTR_OFFSETS
	.align		4
.L_35:
        /*00c8*/ 	.byte	0x04, 0x39
        /*00ca*/ 	.short	(.L_37 - .L_36)


	//   ....[0]....
.L_36:
        /*00cc*/ 	.word	0x00000240
        /*00d0*/ 	.word	0x000000ff
        /*00d4*/ 	.word	0x00000000
        /*00d8*/ 	.short	0x0100
        /*00da*/ 	.byte	0x08
	.zero		1


	//   ....[1]....
        /*00dc*/ 	.word	0x00000250
        /*00e0*/ 	.word	0x000000ff
        /*00e4*/ 	.word	0x00000028
        /*00e8*/ 	.short	0x0100
        /*00ea*/ 	.byte	0x08
	.zero		1


	//   ....[2]....
        /*00ec*/ 	.word	0x00000260
        /*00f0*/ 	.word	0x000000ff
        /*00f4*/ 	.word	0x00000008
        /*00f8*/ 	.short	0x0100
        /*00fa*/ 	.byte	0x08
	.zero		1


	//   ....[3]....
        /*00fc*/ 	.word	0x00000270
        /*0100*/ 	.word	0x000000ff
        /*0104*/ 	.word	0x00000030
        /*0108*/ 	.short	0x0100
        /*010a*/ 	.byte	0x08
	.zero		1


	//   ....[4]....
        /*010c*/ 	.word	0x00000280
        /*0110*/ 	.word	0x000000ff
        /*0114*/ 	.word	0x00000010
        /*0118*/ 	.short	0x0100
        /*011a*/ 	.byte	0x08
	.zero		1


	//   ....[5]....
        /*011c*/ 	.word	0x00000290
        /*0120*/ 	.word	0x000000ff
        /*0124*/ 	.word	0x00000038
        /*0128*/ 	.short	0x0100
        /*012a*/ 	.byte	0x08
	.zero		1


	//   ....[6]....
        /*012c*/ 	.word	0x000002a0
        /*0130*/ 	.word	0x000000ff
        /*0134*/ 	.word	0x00000018
        /*0138*/ 	.short	0x0100
        /*013a*/ 	.byte	0x08
	.zero		1


	//   ....[7]....
        /*013c*/ 	.word	0x000002b0
        /*0140*/ 	.word	0x000000ff
        /*0144*/ 	.word	0x00000040
        /*0148*/ 	.short	0x0100
        /*014a*/ 	.byte	0x08
	.zero		1


	//   ....[8]....
        /*014c*/ 	.word	0x000002c0
        /*0150*/ 	.word	0x000000ff
        /*0154*/ 	.word	0x00000020
        /*0158*/ 	.short	0x0100
        /*015a*/ 	.byte	0x08
	.zero		1


	//   ....[9]....
        /*015c*/ 	.word	0x000002d0
        /*0160*/ 	.word	0x000000ff
        /*0164*/ 	.word	0x00000048
        /*0168*/ 	.short	0x0100
        /*016a*/ 	.byte	0x08
	.zero		1


	//   ....[10]....
        /*016c*/ 	.word	0x00000820
        /*0170*/ 	.word	0x000000ff
        /*0174*/ 	.word	0x00000080
        /*0178*/ 	.short	0x0100
        /*017a*/ 	.byte	0x08
	.zero		1


	//   ....[11]....
        /*017c*/ 	.word	0x000008b0
        /*0180*/ 	.word	0x000000ff
        /*0184*/ 	.word	0x00000088
        /*0188*/ 	.short	0x0100
        /*018a*/ 	.byte	0x08
	.zero		1


	//   ....[12]....
        /*018c*/ 	.word	0x00000900
        /*0190*/ 	.word	0x000000ff
        /*0194*/ 	.word	0x00000060
        /*0198*/ 	.short	0x0100
        /*019a*/ 	.byte	0x09
	.zero		1


	//   ....[13]....
        /*019c*/ 	.word	0x00000910
        /*01a0*/ 	.word	0x000000ff
        /*01a4*/ 	.word	0x00000068
        /*01a8*/ 	.short	0x0100
        /*01aa*/ 	.byte	0x09
	.zero		1


	//   ....[14]....
        /*01ac*/ 	.word	0x00000920
        /*01b0*/ 	.word	0x000000ff
        /*01b4*/ 	.word	0x00000070
        /*01b8*/ 	.short	0x0100
        /*01ba*/ 	.byte	0x09
	.zero		1


	//   ....[15]....
        /*01bc*/ 	.word	0x00000930
        /*01c0*/ 	.word	0x000000ff
        /*01c4*/ 	.word	0x00000078
        /*01c8*/ 	.short	0x0100
        /*01ca*/ 	.byte	0x09
	.zero		1


	//   ....[16]....
        /*01cc*/ 	.word	0x00001830
        /*01d0*/ 	.word	0x000000ff
        /*01d4*/ 	.word	0xfffffff8
        /*01d8*/ 	.short	0x010a
        /*01da*/ 	.byte	0x2b
	.zero		1


	//   ....[17]....
        /*01dc*/ 	.word	0x000019f0
        /*01e0*/ 	.word	0x00000003
        /*01e4*/ 	.word	0x00000000
        /*01e8*/ 	.short	0x010a
        /*01ea*/ 	.byte	0x3f
	.zero		1


	//   ....[18]....
        /*01ec*/ 	.word	0x00001a30
        /*01f0*/ 	.word	0x00000003
        /*01f4*/ 	.word	0x00000000
        /*01f8*/ 	.short	0x010a
        /*01fa*/ 	.byte	0x3f
	.zero		1


	//   ....[19]....
        /*01fc*/ 	.word	0x00001ef0
        /*0200*/ 	.word	0x000000ff
        /*0204*/ 	.word	0x00000000
        /*0208*/ 	.short	0x010a
        /*020a*/ 	.byte	0x04
	.zero		1


	//   ....[20]....
        /*020c*/ 	.word	0x00001f30
        /*0210*/ 	.word	0x000000ff
        /*0214*/ 	.word	0x00000000
        /*0218*/ 	.short	0x010a
        /*021a*/ 	.byte	0x04
	.zero		1


	//   ....[21]....
        /*021c*/ 	.word	0x00002350
        /*0220*/ 	.word	0x00000005
        /*0224*/ 	.word	0x00000000
        /*0228*/ 	.short	0x0101
        /*022a*/ 	.byte	0x3f
	.zero		1


	//   ....[22]....
        /*022c*/ 	.word	0x00002460
        /*0230*/ 	.word	0x00000003
        /*0234*/ 	.word	0x00000000
        /*0238*/ 	.short	0x0101
        /*023a*/ 	.byte	0x30
	.zero		1


	//   ....[23]....
        /*023c*/ 	.word	0x00002560
        /*0240*/ 	.word	0x00000003
        /*0244*/ 	.word	0x00000000
        /*0248*/ 	.short	0x0101
        /*024a*/ 	.byte	0x3f
	.zero		1


	//   ....[24]....
        /*024c*/ 	.word	0x000025e0
        /*0250*/ 	.word	0x000000ff
        /*0254*/ 	.word	0x00000008
        /*0258*/ 	.short	0x010a
        /*025a*/ 	.byte	0x2b
	.zero		1


	//   ....[25]....
        /*025c*/ 	.word	0x00004940
        /*0260*/ 	.word	0x00000000
        /*0264*/ 	.word	0x00000000
        /*0268*/ 	.short	0x0101
        /*026a*/ 	.byte	0x30
	.zero		1


	//   ....[26]....
        /*026c*/ 	.word	0x00005340
        /*0270*/ 	.word	0x0000000b
        /*0274*/ 	.word	0x00000028
        /*0278*/ 	.short	0x010a
        /*027a*/ 	.byte	0x3f
	.zero		1


	//   ....[27]....
        /*027c*/ 	.word	0x00005810
        /*0280*/ 	.word	0x00000006
        /*0284*/ 	.word	0x00000088
        /*0288*/ 	.short	0x0101
        /*028a*/ 	.byte	0x3f
	.zero		1


	//   ....[28]....
        /*028c*/ 	.word	0x00005f30
        /*0290*/ 	.word	0x00000007
        /*0294*/ 	.word	0x00000000
        /*0298*/ 	.short	0x010a
        /*029a*/ 	.byte	0x3f
	.zero		1


	//   ....[29]....
        /*029c*/ 	.word	0x00005fb0
        /*02a0*/ 	.word	0x00000006
        /*02a4*/ 	.word	0x00000000
        /*02a8*/ 	.short	0x010a
        /*02aa*/ 	.byte	0x3f
	.zero		1


	//   ....[30]....
        /*02ac*/ 	.word	0x00006040
        /*02b0*/ 	.word	0x00000007
        /*02b4*/ 	.word	0x00000000
        /*02b8*/ 	.short	0x010a
        /*02ba*/ 	.byte	0x3f
	.zero		1


	//   ....[31]....
        /*02bc*/ 	.word	0x000060d0
        /*02c0*/ 	.word	0x00000006
        /*02c4*/ 	.word	0x00000000
        /*02c8*/ 	.short	0x010a
        /*02ca*/ 	.byte	0x3f
	.zero		1


	//   ....[32]....
        /*02cc*/ 	.word	0x00006160
        /*02d0*/ 	.word	0x00000005
        /*02d4*/ 	.word	0x00000000
        /*02d8*/ 	.short	0x010a
        /*02da*/ 	.byte	0x3f
	.zero		1


	//   ....[33]....
        /*02dc*/ 	.word	0x000061d0
        /*02e0*/ 	.word	0x00000003
        /*02e4*/ 	.word	0xfffffff8
        /*02e8*/ 	.short	0x010a
        /*02ea*/ 	.byte	0x3f
	.zero		1


	//   ....[34]....
        /*02ec*/ 	.word	0x00006220
        /*02f0*/ 	.word	0x00000003
        /*02f4*/ 	.word	0x00000000
        /*02f8*/ 	.short	0x010a
        /*02fa*/ 	.byte	0x3f
	.zero		1


	//   ....[35]....
        /*02fc*/ 	.word	0x00006280
        /*0300*/ 	.word	0x00000005
        /*0304*/ 	.word	0x00000000
        /*0308*/ 	.short	0x010a
        /*030a*/ 	.byte	0x3f
	.zero		1


	//   ....[36]....
        /*030c*/ 	.word	0x000062e0
        /*0310*/ 	.word	0x00000003
        /*0314*/ 	.word	0x00000008
        /*0318*/ 	.short	0x010a
        /*031a*/ 	.byte	0x3f
	.zero		1


	//   ....[37]....
        /*031c*/ 	.word	0x000063b0
        /*0320*/ 	.word	0x0000000b
        /*0324*/ 	.word	0x00000028
        /*0328*/ 	.short	0x010a
        /*032a*/ 	.byte	0x3f
	.zero		1


	//   ....[38]....
        /*032c*/ 	.word	0x00006480
        /*0330*/ 	.word	0x00000007
        /*0334*/ 	.word	0x00000000
        /*0338*/ 	.short	0x010a
        /*033a*/ 	.byte	0x3f
	.zero		1


	//   ....[39]....
        /*033c*/ 	.word	0x000064d0
        /*0340*/ 	.word	0x00000006
        /*0344*/ 	.word	0x00000000
        /*0348*/ 	.short	0x010a
        /*034a*/ 	.byte	0x3f
	.zero		1


	//   ....[40]....
        /*034c*/ 	.word	0x00006520
        /*0350*/ 	.word	0x00000007
        /*0354*/ 	.word	0x00000000
        /*0358*/ 	.short	0x010a
        /*035a*/ 	.byte	0x3f
	.zero		1


	//   ....[41]....
        /*035c*/ 	.word	0x00006570
        /*0360*/ 	.word	0x00000006
        /*0364*/ 	.word	0x00000000
        /*0368*/ 	.short	0x010a
        /*036a*/ 	.byte	0x3f
	.zero		1


	//----- nvinfo : EIATTR_NUM_MBARRIERS
	.align		4
.L_37:
        /*036c*/ 	.byte	0x03, 0x38
        /*036e*/ 	.short	0x0010


	//----- nvinfo : EIATTR_EXIT_INSTR_OFFSETS
	.align		4
        /*0370*/ 	.byte	0x04, 0x1c
        /*0372*/ 	.short	(.L_39 - .L_38)


	//   ....[0]....
.L_38:
        /*0374*/ 	.word	0x00001410


	//   ....[1]....
        /*0378*/ 	.word	0x00001470


	//   ....[2]....
        /*037c*/ 	.word	0x00004f60


	//   ....[3]....
        /*0380*/ 	.word	0x00004f90


	//   ....[4]....
        /*0384*/ 	.word	0x000061b0


	//----- nvinfo : EIATTR_MAX_THREADS
	.align		4
.L_39:
        /*0388*/ 	.byte	0x04, 0x05
        /*038a*/ 	.short	(.L_41 - .L_40)
.L_40:
        /*038c*/ 	.word	0x00000180
        /*0390*/ 	.word	0x00000001
        /*0394*/ 	.word	0x00000001


	//----- nvinfo : EIATTR_CRS_STACK_SIZE
	.align		4
.L_41:
        /*0398*/ 	.byte	0x04, 0x1e
        /*039a*/ 	.short	(.L_43 - .L_42)
.L_42:
        /*039c*/ 	.word	0x00000000


	//----- nvinfo : EIATTR_CBANK_PARAM_SIZE
	.align		4
.L_43:
        /*03a0*/ 	.byte	0x03, 0x19
        /*03a2*/ 	.short	0x0470


	//----- nvinfo : EIATTR_PARAM_CBANK
	.align		4
        /*03a4*/ 	.byte	0x04, 0x0a
        /*03a6*/ 	.short	(.L_45 - .L_44)
	.align		4
.L_44:
        /*03a8*/ 	.word	index@(.nv.constant0._ZN7cutlass13device_kernelINS_4gemm6kernel13GemmUniversalIN4cute5tupleIJiiiiEEENS1_10collective13CollectiveMmaINS1_34MainloopSm90TmaGmmaWarpSpecializedILi5ENS5_IJNS4_1CILi2EEESB_NSA_ILi1EEEEEENS1_32KernelTmaWarpSpecializedPingpongEEENS5_IJNSA_ILi64EEESG_NSA_ILi128EEEEEENS_6half_tENS5_IJlSC_lEEESJ_SK_NS4_8TiledMMAINS4_8MMA_AtomIJNS4_4SM904GMMA25MMA_64x64x16_F32F16F16_SSILNSO_5MajorE0ELSQ_0ELNSO_7ScaleInE1ELSR_1EEEEEENS4_6LayoutINS5_IJSC_SC_SC_EEENS5_IJNSA_ILi0EEESW_SW_EEEEENS5_IJNS4_10UnderscoreESZ_SZ_EEEEENS4_23SM90_TMA_LOAD_MULTICASTENS4_14ComposedLayoutINS4_7SwizzleILi3ELi4ELi3EEENS4_18smem_ptr_flag_bitsILi16EEENSU_INS5_IJNSA_ILi8EEESG_EEENS5_IJSG_SC_EEEEEEEvNS4_8identityES12_S1C_vS1D_EENS_8epilogue10collective6detail29Sm90TmaWarpSpecializedAdapterINS1G_15DefaultEpilogueISJ_SK_SK_NS1F_6thread17LinearCombinationISJ_Li1EffLNS1K_9ScaleType4KindE0ELNS_15FloatRoundStyleE2ESJ_EENS1_15EpilogueDefaultEEEEEvvEEEEvNT_6ParamsE)
        /*03ac*/ 	.short	0x0210
        /*03ae*/ 	.short	0x0470


	//----- nvinfo : EIATTR_SW_WAR
	.align		4
.L_45:
        /*03b0*/ 	.byte	0x04, 0x36
        /*03b2*/ 	.short	(.L_47 - .L_46)
.L_46:
        /*03b4*/ 	.word	0x00000008
.L_47:


//--------------------- .nv.callgraph             --------------------------
	.section	.nv.callgraph,"",@"SHT_CUDA_CALLGRAPH"
	.align	4
	.sectionentsize	8
	.align		4
        /*0000*/ 	.word	0x00000000
	.align		4
        /*0004*/ 	.word	0xffffffff
	.align		4
        /*0008*/ 	.word	index@(_ZN7cutlass13device_kernelINS_4gemm6kernel13GemmUniversalIN4cute5tupleIJiiiiEEENS1_10collective13CollectiveMmaINS1_34MainloopSm90TmaGmmaWarpSpecializedILi5ENS5_IJNS4_1CILi2EEESB_NSA_ILi1EEEEEENS1_32KernelTmaWarpSpecializedPingpongEEENS5_IJNSA_ILi64EEESG_NSA_ILi128EEEEEENS_6half_tENS5_IJlSC_lEEESJ_SK_NS4_8TiledMMAINS4_8MMA_AtomIJNS4_4SM904GMMA25MMA_64x64x16_F32F16F16_SSILNSO_5MajorE0ELSQ_0ELNSO_7ScaleInE1ELSR_1EEEEEENS4_6LayoutINS5_IJSC_SC_SC_EEENS5_IJNSA_ILi0EEESW_SW_EEEEENS5_IJNS4_10UnderscoreESZ_SZ_EEEEENS4_23SM90_TMA_LOAD_MULTICASTENS4_14ComposedLayoutINS4_7SwizzleILi3ELi4ELi3EEENS4_18smem_ptr_flag_bitsILi16EEENSU_INS5_IJNSA_ILi8EEESG_EEENS5_IJSG_SC_EEEEEEEvNS4_8identityES12_S1C_vS1D_EENS_8epilogue10collective6detail29Sm90TmaWarpSpecializedAdapterINS1G_15DefaultEpilogueISJ_SK_SK_NS1F_6thread17LinearCombinationISJ_Li1EffLNS1K_9ScaleType4KindE0ELNS_15FloatRoundStyleE2ESJ_EENS1_15EpilogueDefaultEEEEEvvEEEEvNT_6ParamsE)
	.align		4
        /*000c*/ 	.word	index@(__assertfail)
	.align		4
        /*0010*/ 	.word	0x00000000
	.align		4
        /*0014*/ 	.word	0xfffffffe
	.align		4
        /*0018*/ 	.word	0x00000000
	.align		4
        /*001c*/ 	.word	0xfffffffd
	.align		4
        /*0020*/ 	.word	0x00000000
	.align		4
        /*0024*/ 	.word	0xfffffffc


//--------------------- .nv.constant4             --------------------------
	.section	.nv.constant4,"a",@progbits
	.align	8
	.align		8
.nv.constant4:
        /*0000*/ 	.dword	__assertfail
	.align		8
        /*0008*/ 	.dword	__unnamed_1
	.align		8
        /*0010*/ 	.dword	_ZN39_INTERNAL_2fc636e1_4_k_cu_19b9b51b_40904cuda3std3__45__cpo5beginE
	.align		8
        /*0018*/ 	.dword	_ZN39_INTERNAL_2fc636e1_4_k_cu_19b9b51b_40904cuda3std3__45__cpo3endE
	.align		8
        /*0020*/ 	.dword	_ZN39_INTERNAL_2fc636e1_4_k_cu_19b9b51b_40904cuda3std3__45__cpo6cbeginE
	.align		8
        /*0028*/ 	.dword	_ZN39_INTERNAL_2fc636e1_4_k_cu_19b9b51b_40904cuda3std3__45__cpo4cendE
	.align		8
        /*0030*/ 	.dword	_ZN39_INTERNAL_2fc636e1_4_k_cu_19b9b51b_40904cuda3std3__441_GLOBAL__N__2fc636e1_4_k_cu_19b9b51b_40906ignoreE
	.align		8
        /*0038*/ 	.dword	_ZN39_INTERNAL_2fc636e1_4_k_cu_19b9b51b_40904cuda3std3__419piecewise_constructE
	.align		8
        /*0040*/ 	.dword	_ZN39_INTERNAL_2fc636e1_4_k_cu_19b9b51b_40904cuda3std3__48in_placeE
	.align		8
        /*0048*/ 	.dword	_ZN39_INTERNAL_2fc636e1_4_k_cu_19b9b51b_40904cuda3std6ranges3__45__cpo4swapE
	.align		8
        /*0050*/ 	.dword	_ZN39_INTERNAL_2fc636e1_4_k_cu_19b9b51b_40904cuda3std6ranges3__45__cpo9iter_moveE
	.align		8
        /*0058*/ 	.dword	_ZN39_INTERNAL_2fc636e1_4_k_cu_19b9b51b_40904cute7productE
	.align		8
        /*0060*/ 	.dword	_ZN39_INTERNAL_2fc636e1_4_k_cu_19b9b51b_40904cute1_E
	.align		8
        /*0068*/ 	.dword	$str$22
	.align		8
        /*0070*/ 	.dword	$str$23


//--------------------- .text._ZN7cutlass13device_kernelINS_4gemm6kernel13GemmUniversalIN4cute5tupleIJiiiiEEENS1_10collective13CollectiveMmaINS1_34MainloopSm90TmaGmmaWarpSpecializedILi5ENS5_IJNS4_1CILi2EEESB_NSA_ILi1EEEEEENS1_32KernelTmaWarpSpecializedPingpongEEENS5_IJNSA_ILi64EEESG_NSA_ILi128EEEEEENS_6half_tENS5_IJlSC_lEEESJ_SK_NS4_8TiledMMAINS4_8MMA_AtomIJNS4_4SM904GMMA25MMA_64x64x16_F32F16F16_SSILNSO_5MajorE0ELSQ_0ELNSO_7ScaleInE1ELSR_1EEEEEENS4_6LayoutINS5_IJSC_SC_SC_EEENS5_IJNSA_ILi0EEESW_SW_EEEEENS5_IJNS4_10UnderscoreESZ_SZ_EEEEENS4_23SM90_TMA_LOAD_MULTICASTENS4_14ComposedLayoutINS4_7SwizzleILi3ELi4ELi3EEENS4_18smem_ptr_flag_bitsILi16EEENSU_INS5_IJNSA_ILi8EEESG_EEENS5_IJSG_SC_EEEEEEEvNS4_8identityES12_S1C_vS1D_EENS_8epilogue10collective6detail29Sm90TmaWarpSpecializedAdapterINS1G_15DefaultEpilogueISJ_SK_SK_NS1F_6thread17LinearCombinationISJ_Li1EffLNS1K_9ScaleType4KindE0ELNS_15FloatRoundStyleE2ESJ_EENS1_15EpilogueDefaultEEEEEvvEEEEvNT_6ParamsE --------------------------
	.section	.text._ZN7cutlass13device_kernelINS_4gemm6kernel13GemmUniversalIN4cute5tupleIJiiiiEEENS1_10collective13CollectiveMmaINS1_34MainloopSm90TmaGmmaWarpSpecializedILi5ENS5_IJNS4_1CILi2EEESB_NSA_ILi1EEEEEENS1_32KernelTmaWarpSpecializedPingpongEEENS5_IJNSA_ILi64EEESG_NSA_ILi128EEEEEENS_6half_tENS5_IJlSC_lEEESJ_SK_NS4_8TiledMMAINS4_8MMA_AtomIJNS4_4SM904GMMA25MMA_64x64x16_F32F16F16_SSILNSO_5MajorE0ELSQ_0ELNSO_7ScaleInE1ELSR_1EEEEEENS4_6LayoutINS5_IJSC_SC_SC_EEENS5_IJNSA_ILi0EEESW_SW_EEEEENS5_IJNS4_10UnderscoreESZ_SZ_EEEEENS4_23SM90_TMA_LOAD_MULTICASTENS4_14ComposedLayoutINS4_7SwizzleILi3ELi4ELi3EEENS4_18smem_ptr_flag_bitsILi16EEENSU_INS5_IJNSA_ILi8EEESG_EEENS5_IJSG_SC_EEEEEEEvNS4_8identityES12_S1C_vS1D_EENS_8epilogue10collective6detail29Sm90TmaWarpSpecializedAdapterINS1G_15DefaultEpilogueISJ_SK_SK_NS1F_6thread17LinearCombinationISJ_Li1EffLNS1K_9ScaleType4KindE0ELNS_15FloatRoundStyleE2ESJ_EENS1_15EpilogueDefaultEEEEEvvEEEEvNT_6ParamsE,"ax",@progbits
	.align	128
.text._ZN7cutlass13device_kernelINS_4gemm6kernel13GemmUniversalIN4cute5tupleIJiiiiEEENS1_10collective13CollectiveMmaINS1_34MainloopSm90TmaGmmaWarpSpecializedILi5ENS5_IJNS4_1CILi2EEESB_NSA_ILi1EEEEEENS1_32KernelTmaWarpSpecializedPingpongEEENS5_IJNSA_ILi64EEESG_NSA_ILi128EEEEEENS_6half_tENS5_IJlSC_lEEESJ_SK_NS4_8TiledMMAINS4_8MMA_AtomIJNS4_4SM904GMMA25MMA_64x64x16_F32F16F16_SSILNSO_5MajorE0ELSQ_0ELNSO_7ScaleInE1ELSR_1EEEEEENS4_6LayoutINS5_IJSC_SC_SC_EEENS5_IJNSA_ILi0EEESW_SW_EEEEENS5_IJNS4_10UnderscoreESZ_SZ_EEEEENS4_23SM90_TMA_LOAD_MULTICASTENS4_14ComposedLayoutINS4_7SwizzleILi3ELi4ELi3EEENS4_18smem_ptr_flag_bitsILi16EEENSU_INS5_IJNSA_ILi8EEESG_EEENS5_IJSG_SC_EEEEEEEvNS4_8identityES12_S1C_vS1D_EENS_8epilogue10collective6detail29Sm90TmaWarpSpecializedAdapterINS1G_15DefaultEpilogueISJ_SK_SK_NS1F_6thread17LinearCombinationISJ_Li1EffLNS1K_9ScaleType4KindE0ELNS_15FloatRoundStyleE2ESJ_EENS1_15EpilogueDefaultEEEEEvvEEEEvNT_6ParamsE:
        .type           _ZN7cutlass13device_kernelINS_4gemm6kernel13GemmUniversalIN4cute5tupleIJiiiiEEENS1_10collective13CollectiveMmaINS1_34MainloopSm90TmaGmmaWarpSpecializedILi5ENS5_IJNS4_1CILi2EEESB_NSA_ILi1EEEEEENS1_32KernelTmaWarpSpecializedPingpongEEENS5_IJNSA_ILi64EEESG_NSA_ILi128EEEEEENS_6half_tENS5_IJlSC_lEEESJ_SK_NS4_8TiledMMAINS4_8MMA_AtomIJNS4_4SM904GMMA25MMA_64x64x16_F32F16F16_SSILNSO_5MajorE0ELSQ_0ELNSO_7ScaleInE1ELSR_1EEEEEENS4_6LayoutINS5_IJSC_SC_SC_EEENS5_IJNSA_ILi0EEESW_SW_EEEEENS5_IJNS4_10UnderscoreESZ_SZ_EEEEENS4_23SM90_TMA_LOAD_MULTICASTENS4_14ComposedLayoutINS4_7SwizzleILi3ELi4ELi3EEENS4_18smem_ptr_flag_bitsILi16EEENSU_INS5_IJNSA_ILi8EEESG_EEENS5_IJSG_SC_EEEEEEEvNS4_8identityES12_S1C_vS1D_EENS_8epilogue10collective6detail29Sm90TmaWarpSpecializedAdapterINS1G_15DefaultEpilogueISJ_SK_SK_NS1F_6thread17LinearCombinationISJ_Li1EffLNS1K_9ScaleType4KindE0ELNS_15FloatRoundStyleE2ESJ_EENS1_15EpilogueDefaultEEEEEvvEEEEvNT_6ParamsE,@function
        .size           _ZN7cutlass13device_kernelINS_4gemm6kernel13GemmUniversalIN4cute5tupleIJiiiiEEENS1_10collective13CollectiveMmaINS1_34MainloopSm90TmaGmmaWarpSpecializedILi5ENS5_IJNS4_1CILi2EEESB_NSA_ILi1EEEEEENS1_32KernelTmaWarpSpecializedPingpongEEENS5_IJNSA_ILi64EEESG_NSA_ILi128EEEEEENS_6half_tENS5_IJlSC_lEEESJ_SK_NS4_8TiledMMAINS4_8MMA_AtomIJNS4_4SM904GMMA25MMA_64x64x16_F32F16F16_SSILNSO_5MajorE0ELSQ_0ELNSO_7ScaleInE1ELSR_1EEEEEENS4_6LayoutINS5_IJSC_SC_SC_EEENS5_IJNSA_ILi0EEESW_SW_EEEEENS5_IJNS4_10UnderscoreESZ_SZ_EEEEENS4_23SM90_TMA_LOAD_MULTICASTENS4_14ComposedLayoutINS4_7SwizzleILi3ELi4ELi3EEENS4_18smem_ptr_flag_bitsILi16EEENSU_INS5_IJNSA_ILi8EEESG_EEENS5_IJSG_SC_EEEEEEEvNS4_8identityES12_S1C_vS1D_EENS_8epilogue10collective6detail29Sm90TmaWarpSpecializedAdapterINS1G_15DefaultEpilogueISJ_SK_SK_NS1F_6thread17LinearCombinationISJ_Li1EffLNS1K_9ScaleType4KindE0ELNS_15FloatRoundStyleE2ESJ_EENS1_15EpilogueDefaultEEEEEvvEEEEvNT_6ParamsE,(.L_x_139 - _ZN7cutlass13device_kernelINS_4gemm6kernel13GemmUniversalIN4cute5tupleIJiiiiEEENS1_10collective13CollectiveMmaINS1_34MainloopSm90TmaGmmaWarpSpecializedILi5ENS5_IJNS4_1CILi2EEESB_NSA_ILi1EEEEEENS1_32KernelTmaWarpSpecializedPingpongEEENS5_IJNSA_ILi64EEESG_NSA_ILi128EEEEEENS_6half_tENS5_IJlSC_lEEESJ_SK_NS4_8TiledMMAINS4_8MMA_AtomIJNS4_4SM904GMMA25MMA_64x64x16_F32F16F16_SSILNSO_5MajorE0ELSQ_0ELNSO_7ScaleInE1ELSR_1EEEEEENS4_6LayoutINS5_IJSC_SC_SC_EEENS5_IJNSA_ILi0EEESW_SW_EEEEENS5_IJNS4_10UnderscoreESZ_SZ_EEEEENS4_23SM90_TMA_LOAD_MULTICASTENS4_14ComposedLayoutINS4_7SwizzleILi3ELi4ELi3EEENS4_18smem_ptr_flag_bitsILi16EEENSU_INS5_IJNSA_ILi8EEESG_EEENS5_IJSG_SC_EEEEEEEvNS4_8identityES12_S1C_vS1D_EENS_8epilogue10collective6detail29Sm90TmaWarpSpecializedAdapterINS1G_15DefaultEpilogueISJ_SK_SK_NS1F_6thread17LinearCombinationISJ_Li1EffLNS1K_9ScaleType4KindE0ELNS_15FloatRoundStyleE2ESJ_EENS1_15EpilogueDefaultEEEEEvvEEEEvNT_6ParamsE)
        .other          _ZN7cutlass13device_kernelINS_4gemm6kernel13GemmUniversalIN4cute5tupleIJiiiiEEENS1_10collective13CollectiveMmaINS1_34MainloopSm90TmaGmmaWarpSpecializedILi5ENS5_IJNS4_1CILi2EEESB_NSA_ILi1EEEEEENS1_32KernelTmaWarpSpecializedPingpongEEENS5_IJNSA_ILi64EEESG_NSA_ILi128EEEEEENS_6half_tENS5_IJlSC_lEEESJ_SK_NS4_8TiledMMAINS4_8MMA_AtomIJNS4_4SM904GMMA25MMA_64x64x16_F32F16F16_SSILNSO_5MajorE0ELSQ_0ELNSO_7ScaleInE1ELSR_1EEEEEENS4_6LayoutINS5_IJSC_SC_SC_EEENS5_IJNSA_ILi0EEESW_SW_EEEEENS5_IJNS4_10UnderscoreESZ_SZ_EEEEENS4_23SM90_TMA_LOAD_MULTICASTENS4_14ComposedLayoutINS4_7SwizzleILi3ELi4ELi3EEENS4_18smem_ptr_flag_bitsILi16EEENSU_INS5_IJNSA_ILi8EEESG_EEENS5_IJSG_SC_EEEEEEEvNS4_8identityES12_S1C_vS1D_EENS_8epilogue10collective6detail29Sm90TmaWarpSpecializedAdapterINS1G_15DefaultEpilogueISJ_SK_SK_NS1F_6thread17LinearCombinationISJ_Li1EffLNS1K_9ScaleType4KindE0ELNS_15FloatRoundStyleE2ESJ_EENS1_15EpilogueDefaultEEEEEvvEEEEvNT_6ParamsE,@"STO_CUDA_ENTRY STV_DEFAULT"
_ZN7cutlass13device_kernelINS_4gemm6kernel13GemmUniversalIN4cute5tupleIJiiiiEEENS1_10collective13CollectiveMmaINS1_34MainloopSm90TmaGmmaWarpSpecializedILi5ENS5_IJNS4_1CILi2EEESB_NSA_ILi1EEEEEENS1_32KernelTmaWarpSpecializedPingpongEEENS5_IJNSA_ILi64EEESG_NSA_ILi128EEEEEENS_6half_tENS5_IJlSC_lEEESJ_SK_NS4_8TiledMMAINS4_8MMA_AtomIJNS4_4SM904GMMA25MMA_64x64x16_F32F16F16_SSILNSO_5MajorE0ELSQ_0ELNSO_7ScaleInE1ELSR_1EEEEEENS4_6LayoutINS5_IJSC_SC_SC_EEENS5_IJNSA_ILi0EEESW_SW_EEEEENS5_IJNS4_10UnderscoreESZ_SZ_EEEEENS4_23SM90_TMA_LOAD_MULTICASTENS4_14ComposedLayoutINS4_7SwizzleILi3ELi4ELi3EEENS4_18smem_ptr_flag_bitsILi16EEENSU_INS5_IJNSA_ILi8EEESG_EEENS5_IJSG_SC_EEEEEEEvNS4_8identityES12_S1C_vS1D_EENS_8epilogue10collective6detail29Sm90TmaWarpSpecializedAdapterINS1G_15DefaultEpilogueISJ_SK_SK_NS1F_6thread17LinearCombinationISJ_Li1EffLNS1K_9ScaleType4KindE0ELNS_15FloatRoundStyleE2ESJ_EENS1_15EpilogueDefaultEEEEEvvEEEEvNT_6ParamsE:
[----:B------:R-:W0:Y:S02]  /*0000*/  LDC R1, c[0x0][0x28] ;  /* 0x00000a00ff017b82 */ /* 0x000e240000000800 */
[----:B0-----:R-:W-:Y:S01]  /*0010*/  VIADD R1, R1, 0xfffffff8 ;  /* 0xfffffff801017836 */ /* 0x001fe20000000000 */
[----:B------:R-:W0:Y:S01]  /*0020*/  S2R R4, SR_TID.X ;  /* 0x0000000000047919 */ /* 0x000e220000002100 */
[----:B------:R-:W-:Y:S01]  /*0030*/  ELECT P0, URZ, PT ;  /* 0x00000000003f782f */ /* 0x000fe20003800000 */
[----:B------:R-:W-:Y:S01]  /*0040*/  BSSY B0, `(.L_x_0) ;  /* 0x000000f000007945 */ /* 0x000fe20003800000 */
[--C-:B0-----:R-:W-:Y:S02]  /*0050*/  SHF.R.U32.HI R0, RZ, 0x5, R4.reuse ;  /* 0x00000005ff007819 */ /* 0x101fe40000011604 */
[----:B------:R-:W-:-:S03]  /*0060*/  SHF.R.U32.HI R7, RZ, 0x7, R4 ;  /* 0x00000007ff077819 */ /* 0x000fc60000011604 */
[----:B------:R-:W0:Y:S04]  /*0070*/  SHFL.IDX PT, R2, R0, RZ, 0x1f ;  /* 0x00001fff00027589 */ /* 0x000e2800000e0000 */
[----:B------:R1:W2:Y:S01]  /*0080*/  SHFL.IDX PT, R10, R7, RZ, 0x1f ;  /* 0x00001fff070a7589 */ /* 0x0002a200000e0000 */
[----:B0-----:R-:W-:-:S13]  /*0090*/  ISETP.NE.OR P0, PT, R2, RZ, !P0 ;  /* 0x000000ff0200720c */ /* 0x001fda0004705670 */
[----:B-12---:R-:W-:Y:S05]  /*00a0*/  @P0 BRA `(.L_x_1) ;  /* 0x0000000000200947 */ /* 0x006fea0003800000 */
[----:B------:R-:W-:Y:S02]  /*00b0*/  ULDC.64 UR4, c[0x0][0x198] ;  /* 0x0000660000047ab9 */ /* 0x000fe40000000a00 */
[----:B------:R-:W-:Y:S02]  /*00c0*/  UIADD3 UR6, UP0, UR4, 0xf0, URZ ;  /* 0x000000f004067890 */ /* 0x000fe4000ff1e03f */
[----:B------:R-:W-:Y:S02]  /*00d0*/  UIADD3 UR4, UP1, UR4, 0x1f0, URZ ;  /* 0x000001f004047890 */ /* 0x000fe4000ff3e03f */
[----:B------:R-:W-:Y:S02]  /*00e0*/  UIADD3.X UR7, URZ, UR5, URZ, UP0, !UPT ;  /* 0x000000053f077290 */ /* 0x000fe400087fe43f */
[----:B------:R-:W-:-:S07]  /*00f0*/  UIADD3.X UR5, URZ, UR5, URZ, UP1, !UPT ;  /* 0x000000053f057290 */ /* 0x000fce0008ffe43f */
[----:B------:R0:W-:Y:S02]  /*0100*/  UTMACCTL.PF [UR6] ;  /* 0x00000000060079b9 */ /* 0x0001e40008040000 */
[----:B------:R0:W-:Y:S02]  /*0110*/  UTMACCTL.PF [UR4] ;  /* 0x00000000040079b9 */ /* 0x0001e40008040000 */
[----:B0-----:R-:W-:Y:S01]  /*0120*/  NOP ;  /* 0x0000000000007918 */ /* 0x001fe20000000000 */
.L_x_1:
[----:B------:R-:W-:Y:S05]  /*0130*/  BSYNC B0 ;  /* 0x0000000000007941 */ /* 0x000fea0003800000 */
.L_x_0:
[----:B------:R-:W0:Y:S02]  /*0140*/  SHFL.IDX PT, R9, R0, RZ, 0x1f ;  /* 0x00001fff00097589 */ /* 0x000e2400000e0000 */
[----:B0-----:R-:W-:-:S13]  /*0150*/  ISETP.NE.AND P0, PT, R9, RZ, PT ;  /* 0x000000ff0900720c */ /* 0x001fda0003f05270 */
[----:B------:R-:W-:Y:S05]  /*0160*/  @P0 BRA `(.L_x_2) ;  /* 0x0000000000600947 */ /* 0x000fea0003800000 */
[----:B------:R-:W0:Y:S01]  /*0170*/  S2UR UR8, SR_CgaCtaId ;  /* 0x00000000000879c3 */ /* 0x000e220000008800 */
[----:B------:R-:W-:Y:S01]  /*0180*/  UMOV UR4, 0x400 ;  /* 0x0000040000047882 */ /* 0x000fe20000000000 */
[----:B------:R-:W-:Y:S01]  /*0190*/  UMOV UR5, 0x1 ;  /* 0x0000000100057882 */ /* 0x000fe20000000000 */
[----:B------:R-:W-:Y:S01]  /*01a0*/  UMOV UR6, 0x3 ;  /* 0x0000000300067882 */ /* 0x000fe20000000000 */
[----:B------:R-:W-:Y:S01]  /*01b0*/  ELECT P0, URZ, PT ;  /* 0x00000000003f782f */ /* 0x000fe20003800000 */
[----:B------:R-:W-:-:S04]  /*01c0*/  UIADD3 UR6, -UR6, 0x100000, URZ ;  /* 0x0010000006067890 */ /* 0x000fc8000fffe13f */
[----:B------:R-:W-:Y:S02]  /*01d0*/  USHF.L.U32 UR7, UR6, 0xb, URZ ;  /* 0x0000000b06077899 */ /* 0x000fe4000800063f */
[----:B------:R-:W-:Y:S02]  /*01e0*/  USHF.L.U32 UR6, UR6, 0x1, URZ ;  /* 0x0000000106067899 */ /* 0x000fe4000800063f */
[----:B0-----:R-:W-:Y:S02]  /*01f0*/  ULEA UR8, UR8, UR4, 0x18 ;  /* 0x0000000408087291 */ /* 0x001fe4000f8ec03f */
[----:B------:R-:W-:-:S04]  /*0200*/  UIADD3 UR4, -UR5, 0x100000, URZ ;  /* 0x0010000005047890 */ /* 0x000fc8000fffe13f */
[----:B------:R-:W-:Y:S02]  /*0210*/  USHF.L.U32 UR5, UR4, 0xb, URZ ;  /* 0x0000000b04057899 */ /* 0x000fe4000800063f */
[----:B------:R-:W-:Y:S01]  /*0220*/  USHF.L.U32 UR4, UR4, 0x1, URZ ;  /* 0x0000000104047899 */ /* 0x000fe2000800063f */
[----:B------:R-:W0:Y:S11]  /*0230*/  FENCE.VIEW.ASYNC.S ;  /* 0x00000000000073c6 */ /* 0x000e360000000000 */
[----:B0-----:R0:W1:Y:S01]  /*0240*/  SYNCS.EXCH.64 URZ, [UR8], UR4 ;  /* 0x00000004083f75b2 */ /* 0x0010620008000100 */
[----:B------:R0:W2:Y:S01]  /*0250*/  SYNCS.EXCH.64 URZ, [UR8+0x28], UR6 ;  /* 0x00002806083f75b2 */ /* 0x0000a20008000100 */
[----:B------:R0:W3:Y:S01]  /*0260*/  SYNCS.EXCH.64 URZ, [UR8+0x8], UR4 ;  /* 0x00000804083f75b2 */ /* 0x0000e20008000100 */
[----:B------:R0:W4:Y:S01]  /*0270*/  SYNCS.EXCH.64 URZ, [UR8+0x30], UR6 ;  /* 0x00003006083f75b2 */ /* 0x0001220008000100 */
[----:B------:R0:W0:Y:S01]  /*0280*/  SYNCS.EXCH.64 URZ, [UR8+0x10], UR4 ;  /* 0x00001004083f75b2 */ /* 0x0000220008000100 */
[----:B------:R0:W0:Y:S01]  /*0290*/  SYNCS.EXCH.64 URZ, [UR8+0x38], UR6 ;  /* 0x00003806083f75b2 */ /* 0x0000220008000100 */
[----:B------:R0:W0:Y:S01]  /*02a0*/  SYNCS.EXCH.64 URZ, [UR8+0x18], UR4 ;  /* 0x00001804083f75b2 */ /* 0x0000220008000100 */
[----:B------:R0:W0:Y:S01]  /*02b0*/  SYNCS.EXCH.64 URZ, [UR8+0x40], UR6 ;  /* 0x00004006083f75b2 */ /* 0x0000220008000100 */
[----:B------:R0:W0:Y:S01]  /*02c0*/  SYNCS.EXCH.64 URZ, [UR8+0x20], UR4 ;  /* 0x00002004083f75b2 */ /* 0x0000220008000100 */
[----:B------:R0:W0:Y:S01]  /*02d0*/  SYNCS.EXCH.64 URZ, [UR8+0x48], UR6 ;  /* 0x00004806083f75b2 */ /* 0x0000220008000100 */
[----:B------:R-:W-:Y:S01]  /*02e0*/  NOP ;  /* 0x0000000000007918 */ /* 0x000fe20000000000 */
.L_x_2:
[----:B------:R-:W5:Y:S01]  /*02f0*/  SHFL.IDX PT, R12, R0, RZ, 0x1f ;  /* 0x00001fff000c7589 */ /* 0x000f6200000e0000 */
[----:B------:R-:W1:Y:S01]  /*0300*/  S2UR UR12, SR_CTAID.X ;  /* 0x00000000000c79c3 */ /* 0x000e620000002500 */
[----:B------:R-:W-:Y:S02]  /*0310*/  SHF.R.S32.HI R3, RZ, 0x1f, R4 ;  /* 0x0000001fff037819 */ /* 0x000fe40000011404 */
[----:B------:R-:W-:Y:S01]  /*0320*/  ELECT P0, URZ, PT ;  /* 0x00000000003f782f */ /* 0x000fe20003800000 */
[----:B------:R-:W2:Y:S01]  /*0330*/  SHFL.IDX PT, R11, R0, RZ, 0x1f ;  /* 0x00001fff000b7589 */ /* 0x000ea200000e0000 */
[----:B0-----:R-:W-:Y:S01]  /*0340*/  ULDC UR4, c[0x0][0x150] ;  /* 0x0000540000047ab9 */ /* 0x001fe20000000800 */
[----:B------:R-:W-:Y:S02]  /*0350*/  LEA.HI R3, R3, R4, RZ, 0x7 ;  /* 0x0000000403037211 */ /* 0x000fe400078f38ff */
[----:B------:R-:W-:Y:S01]  /*0360*/  ELECT P1, URZ, PT ;  /* 0x00000000003f782f */ /* 0x000fe20003820000 */
[----:B------:R-:W0:Y:S01]  /*0370*/  S2R R6, SR_CTAID.Y ;  /* 0x0000000000067919 */ /* 0x000e220000002600 */
[----:B------:R-:W3:Y:S01]  /*0380*/  LDC R14, c[0x0][0x144] ;  /* 0x00005100ff0e7b82 */ /* 0x000ee20000000800 */
[----:B------:R-:W-:Y:S01]  /*0390*/  LOP3.LUT R3, R3, 0xffffff80, RZ, 0xc0, !PT ;  /* 0xffffff8003037812 */ /* 0x000fe200078ec0ff */
[----:B------:R-:W-:Y:S01]  /*03a0*/  UMOV UR11, 0x80 ;  /* 0x00000080000b7882 */ /* 0x000fe20000000000 */
[----:B------:R-:W4:Y:S01]  /*03b0*/  SHFL.IDX PT, R16, R7, RZ, 0x1f ;  /* 0x00001fff07107589 */ /* 0x000f2200000e0000 */
[----:B------:R-:W-:Y:S01]  /*03c0*/  NOP ;  /* 0x0000000000007918 */ /* 0x000fe20000000000 */
[----:B------:R-:W-:Y:S01]  /*03d0*/  NOP ;  /* 0x0000000000007918 */ /* 0x000fe20000000000 */
[----:B------:R-:W-:Y:S01]  /*03e0*/  IMAD.IADD R5, R4, 0x1, -R3 ;  /* 0x0000000104057824 */ /* 0x000fe200078e0a03 */
[C---:B------:R-:W-:Y:S01]  /*03f0*/  ISETP.NE.AND P4, PT, R10.reuse, RZ, PT ;  /* 0x000000ff0a00720c */ /* 0x040fe20003f85270 */
[----:B------:R-:W4:Y:S01]  /*0400*/  LDC R15, c[0x0][0x140] ;  /* 0x00005000ff0f7b82 */ /* 0x000f220000000800 */
[----:B------:R-:W-:-:S02]  /*0410*/  VIADD R36, R10, 0xffffffff ;  /* 0xffffffff0a247836 */ /* 0x000fc40000000000 */
[----:B------:R-:W-:Y:S01]  /*0420*/  SHF.R.S32.HI R8, RZ, 0x1f, R5 ;  /* 0x0000001fff087819 */ /* 0x000fe20000011405 */
[----:B------:R-:W-:Y:S02]  /*0430*/  IMAD.MOV.U32 R57, RZ, RZ, 0x1 ;  /* 0x00000001ff397424 */ /* 0x000fe400078e00ff */
[----:B------:R-:W-:Y:S02]  /*0440*/  ISETP.GE.U32.AND P6, PT, R36, 0x2, PT ;  /* 0x000000022400780c */ /* 0x000fe40003fc6070 */
[----:B-----5:R-:W-:Y:S01]  /*0450*/  ISETP.NE.OR P0, PT, R12, RZ, !P0 ;  /* 0x000000ff0c00720c */ /* 0x020fe20004705670 */
[----:B------:R-:W5:Y:S01]  /*0460*/  LDC R25, c[0x0][0x148] ;  /* 0x00005200ff197b82 */ /* 0x000f620000000800 */
[----:B-1----:R-:W-:Y:S02]  /*0470*/  I2FP.F32.U32 R12, UR12 ;  /* 0x0000000c000c7c45 */ /* 0x002fe40008201000 */
[----:B------:R-:W-:Y:S02]  /*0480*/  LEA.HI R3, R8, R5, RZ, 0x3 ;  /* 0x0000000508037211 */ /* 0x000fe400078f18ff */
[----:B--2---:R-:W-:Y:S01]  /*0490*/  ISETP.NE.OR P1, PT, R11, RZ, !P1 ;  /* 0x000000ff0b00720c */ /* 0x004fe20004f25670 */
[----:B------:R-:W-:Y:S01]  /*04a0*/  FMUL R13, R12, UR4 ;  /* 0x000000040c0d7c20 */ /* 0x000fe20008400000 */
[--C-:B------:R-:W-:Y:S01]  /*04b0*/  SHF.R.S32.HI R0, RZ, 0x3, R3.reuse ;  /* 0x00000003ff007819 */ /* 0x100fe20000011403 */
[----:B------:R-:W-:Y:S01]  /*04c0*/  ULDC UR4, c[0x0][0x154] ;  /* 0x0000550000047ab9 */ /* 0x000fe20000000800 */
[----:B------:R-:W-:-:S02]  /*04d0*/  SHF.R.S32.HI R3, RZ, 0x1f, R3 ;  /* 0x0000001fff037819 */ /* 0x000fc40000011403 */
[----:B------:R-:W-:Y:S01]  /*04e0*/  SHF.R.S32.HI R12, RZ, 0x1f, R9 ;  /* 0x0000001fff0c7819 */ /* 0x000fe20000011409 */
[----:B------:R-:W1:Y:S01]  /*04f0*/  F2I.U32.TRUNC.NTZ R13, R13 ;  /* 0x0000000d000d7305 */ /* 0x000e62000020f000 */
[----:B------:R-:W-:Y:S01]  /*0500*/  LEA.HI R11, R3, R0, RZ, 0x2 ;  /* 0x00000000030b7211 */ /* 0x000fe200078f10ff */
[----:B------:R-:W-:Y:S01]  /*0510*/  VOTEU.ALL UP1, P0 ;  /* 0x00000000003f7886 */ /* 0x000fe20000020000 */
[----:B------:R-:W-:Y:S01]  /*0520*/  LEA.HI R12, R12, R9, RZ, 0x2 ;  /* 0x000000090c0c7211 */ /* 0x000fe200078f10ff */
[----:B------:R-:W-:Y:S01]  /*0530*/  VOTEU.ALL UP0, P0 ;  /* 0x00000000003f7886 */ /* 0x000fe20000000000 */
[----:B------:R-:W-:Y:S01]  /*0540*/  SHF.R.S32.HI R3, RZ, 0x1f, R2 ;  /* 0x0000001fff037819 */ /* 0x000fe20000011402 */
[----:B------:R-:W-:Y:S01]  /*0550*/  VOTEU.ALL UP2, P1 ;  /* 0x00000000003f7886 */ /* 0x000fe20000840000 */
[----:B------:R-:W-:Y:S01]  /*0560*/  LOP3.LUT R11, R11, 0xfffffffc, RZ, 0xc0, !PT ;  /* 0xfffffffc0b0b7812 */ /* 0x000fe200078ec0ff */
[----:B------:R-:W2:Y:S01]  /*0570*/  @!UP1 S2UR UR7, SR_CgaCtaId ;  /* 0x00000000000799c3 */ /* 0x000ea20000008800 */
[----:B------:R-:W-:Y:S01]  /*0580*/  LOP3.LUT R12, R12, 0x3ffffffc, RZ, 0xc0, !PT ;  /* 0x3ffffffc0c0c7812 */ /* 0x000fe200078ec0ff */
[----:B------:R-:W-:Y:S01]  /*0590*/  @!UP1 UMOV UR6, 0x400 ;  /* 0x0000040000069882 */ /* 0x000fe20000000000 */
[----:B------:R-:W-:Y:S01]  /*05a0*/  LEA.HI R3, R3, R2, RZ, 0x2 ;  /* 0x0000000203037211 */ /* 0x000fe200078f10ff */
[----:B------:R-:W-:Y:S01]  /*05b0*/  IMAD.IADD R11, R0, 0x1, -R11 ;  /* 0x00000001000b7824 */ /* 0x000fe200078e0a0b */
[----:B------:R-:W-:Y:S01]  /*05c0*/  @!UP2 UMOV UR9, 0x400 ;  /* 0x000004000009a882 */ /* 0x000fe20000000000 */
[----:B------:R-:W-:Y:S01]  /*05d0*/  IMAD.IADD R12, R9, 0x1, -R12 ;  /* 0x00000001090c7824 */ /* 0x000fe200078e0a0c */
[----:B------:R-:W-:Y:S01]  /*05e0*/  LOP3.LUT R3, R3, 0xfffffffc, RZ, 0xc0, !PT ;  /* 0xfffffffc03037812 */ /* 0x000fe200078ec0ff */
[----:B------:R-:W5:Y:S01]  /*05f0*/  @!UP2 S2UR UR10, SR_CgaCtaId ;  /* 0x00000000000aa9c3 */ /* 0x000f620000008800 */
[----:B-1----:R-:W-:Y:S01]  /*0600*/  IMAD.MOV R13, RZ, RZ, -R13 ;  /* 0x000000ffff0d7224 */ /* 0x002fe200078e0a0d */
[----:B------:R-:W-:Y:S01]  /*0610*/  VOTEU.ALL UP3, P1 ;  /* 0x00000000003f7886 */ /* 0x000fe20000860000 */
[----:B------:R-:W-:Y:S01]  /*0620*/  IMAD R11, R12, 0x4, R11 ;  /* 0x000000040c0b7824 */ /* 0x000fe200078e020b */
[----:B------:R-:W-:Y:S01]  /*0630*/  VOTEU.ALL UP4, P1 ;  /* 0x00000000003f7886 */ /* 0x000fe20000880000 */
[----:B------:R-:W-:Y:S01]  /*0640*/  IMAD.IADD R9, R2, 0x1, -R3 ;  /* 0x0000000102097824 */ /* 0x000fe200078e0a03 */
[----:B0-----:R-:W-:Y:S01]  /*0650*/  I2FP.F32.U32 R2, R6 ;  /* 0x0000000600027245 */ /* 0x001fe20000201000 */
[----:B---3--:R-:W-:Y:S01]  /*0660*/  IMAD R21, R14, R13, UR12 ;  /* 0x0000000c0e157e24 */ /* 0x008fe2000f8e020d */
[C---:B------:R-:W-:Y:S01]  /*0670*/  LEA.HI R0, R11.reuse, R11, RZ, 0x1 ;  /* 0x0000000b0b007211 */ /* 0x040fe200078f08ff */
[C---:B------:R-:W-:Y:S01]  /*0680*/  IMAD.SHL.U32 R56, R11.reuse, 0x4, RZ ;  /* 0x000000040b387824 */ /* 0x040fe200078e00ff */
[----:B------:R-:W-:Y:S01]  /*0690*/  VOTEU.ALL UP5, P1 ;  /* 0x00000000003f7886 */ /* 0x000fe200008a0000 */
[----:B------:R-:W-:Y:S01]  /*06a0*/  FMUL R2, R2, UR4 ;  /* 0x0000000402027c20 */ /* 0x000fe20008400000 */
[----:B------:R-:W-:Y:S01]  /*06b0*/  LOP3.LUT R0, R0, 0xfffffffe, RZ, 0xc0, !PT ;  /* 0xfffffffe00007812 */ /* 0x000fe200078ec0ff */
[----:B------:R-:W-:Y:S01]  /*06c0*/  UMOV UR4, 0x20 ;  /* 0x0000002000047882 */ /* 0x000fe20000000000 */
[----:B------:R-:W-:Y:S01]  /*06d0*/  LOP3.LUT R56, R11, 0xc, R56, 0x78, !PT ;  /* 0x0000000c0b387812 */ /* 0x000fe200078e7838 */
[----:B------:R-:W-:-:S04]  /*06e0*/  @!UP1 UIADD3 UR4, -UR4, 0x100000, URZ ;  /* 0x0010000004049890 */ /* 0x000fc8000fffe13f */
[----:B------:R-:W-:Y:S02]  /*06f0*/  @!UP1 USHF.L.U32 UR5, UR4, 0xb, URZ ;  /* 0x0000000b04059899 */ /* 0x000fe4000800063f */
[----:B------:R-:W-:Y:S01]  /*0700*/  @!UP1 USHF.L.U32 UR4, UR4, 0x1, URZ ;  /* 0x0000000104049899 */ /* 0x000fe2000800063f */
[----:B----4-:R-:W-:Y:S01]  /*0710*/  ISETP.EQ.U32.AND P2, PT, R15, 0x1, PT ;  /* 0x000000010f00780c */ /* 0x010fe20003f42070 */
[----:B------:R-:W-:Y:S01]  /*0720*/  IMAD.IADD R0, R11, 0x1, -R0 ;  /* 0x000000010b007824 */ /* 0x000fe200078e0a00 */
[----:B------:R-:W0:Y:S01]  /*0730*/  F2I.U32.TRUNC.NTZ R2, R2 ;  /* 0x0000000200027305 */ /* 0x000e22000020f000 */
[----:B--2---:R-:W-:Y:S01]  /*0740*/  @!UP1 ULEA UR8, UR7, UR6, 0x18 ;  /* 0x0000000607089291 */ /* 0x004fe2000f8ec03f */
[----:B------:R-:W-:Y:S01]  /*0750*/  R2UR UR43, R16 ;  /* 0x00000000102b72ca */ /* 0x000fe200000e0000 */
[----:B------:R-:W-:-:S04]  /*0760*/  @!UP2 UIADD3 UR6, -UR11, 0x100000, URZ ;  /* 0x001000000b06a890 */ /* 0x000fc8000fffe13f */
[----:B------:R-:W-:Y:S02]  /*0770*/  @!UP2 USHF.L.U32 UR7, UR6, 0xb, URZ ;  /* 0x0000000b0607a899 */ /* 0x000fe4000800063f */
[----:B------:R-:W-:Y:S01]  /*0780*/  @!UP2 USHF.L.U32 UR6, UR6, 0x1, URZ ;  /* 0x000000010606a899 */ /* 0x000fe2000800063f */
[----:B------:R-:W-:Y:S01]  /*0790*/  ISETP.NE.AND P3, PT, R0, R21, PT ;  /* 0x000000150000720c */ /* 0x000fe20003f65270 */
[----:B------:R-:W-:Y:S01]  /*07a0*/  VOTEU.ALL UP1, P0 ;  /* 0x00000000003f7886 */ /* 0x000fe20000020000 */
[----:B-----5:R-:W-:Y:S01]  /*07b0*/  @!UP2 ULEA UR9, UR10, UR9, 0x18 ;  /* 0x000000090a09a291 */ /* 0x020fe2000f8ec03f */
[----:B------:R-:W-:Y:S01]  /*07c0*/  LOP3.LUT P0, RZ, R5, 0x7, RZ, 0xc0, !PT ;  /* 0x0000000705ff7812 */ /* 0x000fe2000780c0ff */
[----:B------:R-:W-:Y:S01]  /*07d0*/  VOTEU.ALL UP2, P1 ;  /* 0x00000000003f7886 */ /* 0x000fe20000840000 */
[----:B------:R-:W-:Y:S02]  /*07e0*/  ISETP.NE.AND P1, PT, R9, 0x3, PT ;  /* 0x000000030900780c */ /* 0x000fe40003f25270 */
[----:B------:R-:W-:-:S02]  /*07f0*/  ISETP.LT.U32.AND P0, PT, R56, 0x4, !P0 ;  /* 0x000000043800780c */ /* 0x000fc40004701070 */
[----:B------:R-:W-:Y:S01]  /*0800*/  ISETP.EQ.OR P1, PT, R9, RZ, !P1 ;  /* 0x000000ff0900720c */ /* 0x000fe20004f22670 */
[----:B------:R-:W1:Y:S02]  /*0810*/  FENCE.VIEW.ASYNC.S ;  /* 0x00000000000073c6 */ /* 0x000e640000000000 */
[----:B-1----:R1:W2:Y:S01]  /*0820*/  @!UP0 SYNCS.EXCH.64 URZ, [UR8+0x80], UR4 ;  /* 0x00008004083f85b2 */ /* 0x0022a20008000100 */
[----:B0-----:R-:W-:Y:S01]  /*0830*/  IMAD.MOV R20, RZ, RZ, -R2 ;  /* 0x000000ffff147224 */ /* 0x001fe200078e0a02 */
[----:B------:R-:W-:-:S03]  /*0840*/  @P3 LEA.HI R0, R56, R56, RZ, 0x1 ;  /* 0x0000003838003211 */ /* 0x000fc600078f08ff */
[----:B------:R-:W-:Y:S01]  /*0850*/  IMAD R3, R25, R20, R6 ;  /* 0x0000001419037224 */ /* 0x000fe200078e0206 */
[----:B------:R-:W-:Y:S02]  /*0860*/  ISETP.EQ.AND P1, PT, R10, RZ, P1 ;  /* 0x000000ff0a00720c */ /* 0x000fe40000f22270 */
[----:B------:R-:W-:Y:S02]  /*0870*/  @P3 SHF.R.S32.HI R0, RZ, 0x1, R0 ;  /* 0x00000001ff003819 */ /* 0x000fe40000011400 */
[----:B------:R-:W-:Y:S02]  /*0880*/  SEL R23, RZ, 0x1, !P1 ;  /* 0x00000001ff177807 */ /* 0x000fe40004800000 */
[----:B------:R-:W-:Y:S02]  /*0890*/  @P3 ISETP.NE.AND P5, PT, R0, R3, PT ;  /* 0x000000030000320c */ /* 0x000fe40003fa5270 */
[----:B------:R-:W-:Y:S01]  /*08a0*/  SEL R0, RZ, 0x1, !P0 ;  /* 0x00000001ff007807 */ /* 0x000fe20004000000 */
[----:B------:R1:W0:Y:S01]  /*08b0*/  @!UP1 SYNCS.EXCH.64 URZ, [UR8+0x88], UR4 ;  /* 0x00008804083f95b2 */ /* 0x0002220008000100 */
[----:B------:R-:W-:Y:S01]  /*08c0*/  NOP ;  /* 0x0000000000007918 */ /* 0x000fe20000000000 */
[----:B------:R-:W-:-:S02]  /*08d0*/  @P3 SEL R57, RZ, 0x1, P5 ;  /* 0x00000001ff393807 */ /* 0x000fc40002800000 */
[----:B------:R-:W-:Y:S02]  /*08e0*/  SEL R23, R23, 0x2, P6 ;  /* 0x0000000217177807 */ /* 0x000fe40003000000 */
[----:B------:R-:W-:Y:S01]  /*08f0*/  LOP3.LUT R57, R57, R0, RZ, 0xc0, !PT ;  /* 0x0000000039397212 */ /* 0x000fe200078ec0ff */
[----:B------:R1:W3:Y:S01]  /*0900*/  @!UP2 SYNCS.EXCH.64 URZ, [UR9+0x60], UR6 ;  /* 0x00006006093fa5b2 */ /* 0x0002e20008000100 */
[----:B------:R1:W4:Y:S01]  /*0910*/  @!UP3 SYNCS.EXCH.64 URZ, [UR9+0x68], UR6 ;  /* 0x00006806093fb5b2 */ /* 0x0003220008000100 */
[----:B------:R1:W0:Y:S01]  /*0920*/  @!UP4 SYNCS.EXCH.64 URZ, [UR9+0x70], UR6 ;  /* 0x00007006093fc5b2 */ /* 0x0002220008000100 */
[----:B------:R1:W0:Y:S01]  /*0930*/  @!UP5 SYNCS.EXCH.64 URZ, [UR9+0x78], UR6 ;  /* 0x00007806093fd5b2 */ /* 0x0002220008000100 */
[----:B------:R-:W-:Y:S01]  /*0940*/  NOP ;  /* 0x0000000000007918 */ /* 0x000fe20000000000 */
[----:B-12---:R-:W-:Y:S05]  /*0950*/  @!P2 BRA `(.L_x_3) ;  /* 0x000000000008a947 */ /* 0x006fea0003800000 */
[----:B0--34-:R-:W-:Y:S01]  /*0960*/  UCGABAR_ARV ;  /* 0x00000000000079c7 */ /* 0x019fe20008000000 */
[----:B------:R-:W-:Y:S05]  /*0970*/  BRA `(.L_x_4) ;  /* 0x0000000000047947 */ /* 0x000fea0003800000 */
.L_x_3:
[----:B0--34-:R-:W-:Y:S01]  /*0980*/  NOP ;  /* 0x0000000000007918 */ /* 0x019fe20000000000 */
.L_x_4:
[----:B------:R-:W-:Y:S01]  /*0990*/  ULDC.64 UR4, c[0x0][0x598] ;  /* 0x0001660000047ab9 */ /* 0x000fe20000000a00 */
[----:B------:R-:W-:Y:S01]  /*09a0*/  ULDC.64 UR36, c[0x0][0x208] ;  /* 0x0000820000247ab9 */ /* 0x000fe20000000a00 */
[----:B------:R-:W-:-:S04]  /*09b0*/  ISETP.NE.U32.AND P0, PT, RZ, UR4, PT ;  /* 0x00000004ff007c0c */ /* 0x000fc8000bf05070 */
[----:B------:R-:W-:-:S13]  /*09c0*/  ISETP.NE.AND.EX P0, PT, RZ, UR5, PT, P0 ;  /* 0x00000005ff007c0c */ /* 0x000fda000bf05300 */
[----:B------:R-:W-:Y:S05]  /*09d0*/  @!P0 BRA `(.L_x_5) ;  /* 0x00000000001c8947 */ /* 0x000fea0003800000 */
[----:B------:R-:W0:Y:S02]  /*09e0*/  LDC.64 R2, c[0x0][0x598] ;  /* 0x00016600ff027b82 */ /* 0x000e240000000a00 */
[----:B0-----:R-:W2:Y:S02]  /*09f0*/  LDG.E.64 R2, desc[UR36][R2.64] ;  /* 0x0000002402027981 */ /* 0x001ea4000c1e1b00 */
[----:B--2---:R-:W-:-:S04]  /*0a00*/  ISETP.NE.U32.AND P0, PT, R2, RZ, PT ;  /* 0x000000ff0200720c */ /* 0x004fc80003f05070 */
[----:B------:R-:W-:-:S13]  /*0a10*/  ISETP.NE.AND.EX P0, PT, R3, RZ, PT, P0 ;  /* 0x000000ff0300720c */ /* 0x000fda0003f05300 */
[----:B------:R-:W-:Y:S05]  /*0a20*/  @!P0 BRA `(.L_x_5) ;  /* 0x0000000000088947 */ /* 0x000fea0003800000 */
[----:B------:R0:W5:Y:S01]  /*0a30*/  LD.E R58, desc[UR36][R2.64] ;  /* 0x00000024023a7980 */ /* 0x000162000c101900 */
[----:B------:R-:W-:Y:S05]  /*0a40*/  BRA `(.L_x_6) ;  /* 0x0000000000247947 */ /* 0x000fea0003800000 */
.L_x_5:
[----:B------:R-:W-:Y:S02]  /*0a50*/  ULDC.64 UR4, c[0x0][0x588] ;  /* 0x0001620000047ab9 */ /* 0x000fe40000000a00 */
[----:B------:R-:W-:-:S04]  /*0a60*/  ISETP.NE.U32.AND P0, PT, RZ, UR4, PT ;  /* 0x00000004ff007c0c */ /* 0x000fc8000bf05070 */
[----:B------:R-:W-:-:S13]  /*0a70*/  ISETP.NE.AND.EX P0, PT, RZ, UR5, PT, P0 ;  /* 0x00000005ff007c0c */ /* 0x000fda000bf05300 */
[----:B------:R-:W-:Y:S05]  /*0a80*/  @!P0 BRA `(.L_x_7) ;  /* 0x00000000000c8947 */ /* 0x000fea0003800000 */
[----:B------:R-:W0:Y:S02]  /*0a90*/  LDC.64 R58, c[0x0][0x588] ;  /* 0x00016200ff3a7b82 */ /* 0x000e240000000a00 */
[----:B0-----:R1:W5:Y:S01]  /*0aa0*/  LDG.E R58, desc[UR36][R58.64] ;  /* 0x000000243a3a7981 */ /* 0x001362000c1e1900 */
[----:B------:R-:W-:Y:S05]  /*0ab0*/  BRA `(.L_x_6) ;  /* 0x0000000000087947 */ /* 0x000fea0003800000 */
.L_x_7:
[----:B------:R-:W-:Y:S02]  /*0ac0*/  ULDC UR4, c[0x0][0x580] ;  /* 0x0001600000047ab9 */ /* 0x000fe40000000800 */
[----:B------:R-:W-:-:S07]  /*0ad0*/  IMAD.U32 R58, RZ, RZ, UR4 ;  /* 0x00000004ff3a7e24 */ /* 0x000fce000f8e00ff */
.L_x_6:
[----:B------:R-:W-:Y:S02]  /*0ae0*/  ULDC.64 UR4, c[0x0][0x5a0] ;  /* 0x0001680000047ab9 */ /* 0x000fe40000000a00 */
[----:B------:R-:W-:-:S04]  /*0af0*/  ISETP.NE.U32.AND P0, PT, RZ, UR4, PT ;  /* 0x00000004ff007c0c */ /* 0x000fc8000bf05070 */
[----:B------:R-:W-:-:S13]  /*0b00*/  ISETP.NE.AND.EX P0, PT, RZ, UR5, PT, P0 ;  /* 0x00000005ff007c0c */ /* 0x000fda000bf05300 */
[----:B------:R-:W-:Y:S05]  /*0b10*/  @!P0 BRA `(.L_x_8) ;  /* 0x00000000001c8947 */ /* 0x000fea0003800000 */
[----:B0-----:R-:W0:Y:S02]  /*0b20*/  LDC.64 R2, c[0x0][0x5a0] ;  /* 0x00016800ff027b82 */ /* 0x001e240000000a00 */
[----:B0-----:R-:W2:Y:S02]  /*0b30*/  LDG.E.64 R2, desc[UR36][R2.64] ;  /* 0x0000002402027981 */ /* 0x001ea4000c1e1b00 */
[----:B--2---:R-:W-:-:S04]  /*0b40*/  ISETP.NE.U32.AND P0, PT, R2, RZ, PT ;  /* 0x000000ff0200720c */ /* 0x004fc80003f05070 */
[----:B------:R-:W-:-:S13]  /*0b50*/  ISETP.NE.AND.EX P0, PT, R3, RZ, PT, P0 ;  /* 0x000000ff0300720c */ /* 0x000fda0003f05300 */
[----:B------:R-:W-:Y:S05]  /*0b60*/  @!P0 BRA `(.L_x_8) ;  /* 0x0000000000088947 */ /* 0x000fea0003800000 */
[----:B-1----:R0:W5:Y:S01]  /*0b70*/  LD.E R59, desc[UR36][R2.64] ;  /* 0x00000024023b7980 */ /* 0x002162000c101900 */
[----:B------:R-:W-:Y:S05]  /*0b80*/  BRA `(.L_x_9) ;  /* 0x0000000000247947 */ /* 0x000fea0003800000 */
.L_x_8:
[----:B------:R-:W-:Y:S02]  /*0b90*/  ULDC.64 UR4, c[0x0][0x590] ;  /* 0x0001640000047ab9 */ /* 0x000fe40000000a00 */
[----:B------:R-:W-:-:S04]  /*0ba0*/  ISETP.NE.U32.AND P0, PT, RZ, UR4, PT ;  /* 0x00000004ff007c0c */ /* 0x000fc8000bf05070 */
[----:B------:R-:W-:-:S13]  /*0bb0*/  ISETP.NE.AND.EX P0, PT, RZ, UR5, PT, P0 ;  /* 0x00000005ff007c0c */ /* 0x000fda000bf05300 */
[----:B------:R-:W-:Y:S05]  /*0bc0*/  @!P0 BRA `(.L_x_10) ;  /* 0x00000000000c8947 */ /* 0x000fea0003800000 */
[----:B0-----:R-:W1:Y:S02]  /*0bd0*/  LDC.64 R2, c[0x0][0x590] ;  /* 0x00016400ff027b82 */ /* 0x001e640000000a00 */
[----:B-1----:R1:W5:Y:S01]  /*0be0*/  LDG.E R59, desc[UR36][R2.64] ;  /* 0x00000024023b7981 */ /* 0x002362000c1e1900 */
[----:B------:R-:W-:Y:S05]  /*0bf0*/  BRA `(.L_x_9) ;  /* 0x0000000000087947 */ /* 0x000fea0003800000 */
.L_x_10:
[----:B------:R-:W-:Y:S02]  /*0c00*/  ULDC UR4, c[0x0][0x584] ;  /* 0x0001610000047ab9 */ /* 0x000fe40000000800 */
[----:B-1----:R-:W-:-:S07]  /*0c10*/  IMAD.U32 R59, RZ, RZ, UR4 ;  /* 0x00000004ff3b7e24 */ /* 0x002fce000f8e00ff */
.L_x_9:
[----:B01----:R-:W0:Y:S01]  /*0c20*/  LDC R2, c[0x0][0x65c] ;  /* 0x00019700ff027b82 */ /* 0x003e220000000800 */
[----:B------:R-:W-:Y:S01]  /*0c30*/  ULDC UR6, c[0x0][0x28c] ;  /* 0x0000a30000067ab9 */ /* 0x000fe20000000800 */
[----:B------:R-:W-:Y:S01]  /*0c40*/  ISETP.NE.AND P0, PT, R10, 0x2, PT ;  /* 0x000000020a00780c */ /* 0x000fe20003f05270 */
[----:B------:R-:W-:Y:S01]  /*0c50*/  UIADD3 UR6, UR6, 0x7f, URZ ;  /* 0x0000007f06067890 */ /* 0x000fe2000fffe03f */
[----:B------:R-:W-:Y:S01]  /*0c60*/  IMAD.U32 R10, RZ, RZ, UR12 ;  /* 0x0000000cff0a7e24 */ /* 0x000fe2000f8e00ff */
[----:B------:R-:W-:Y:S01]  /*0c70*/  UMOV UR38, URZ ;  /* 0x0000003f00267c82 */ /* 0x000fe20008000000 */
[----:B------:R-:W-:Y:S01]  /*0c80*/  UMOV UR39, URZ ;  /* 0x0000003f00277c82 */ /* 0x000fe20008000000 */
[----:B------:R-:W-:Y:S01]  /*0c90*/  USHF.R.S32.HI UR7, URZ, 0x1f, UR6 ;  /* 0x0000001f3f077899 */ /* 0x000fe20008011406 */
[----:B------:R-:W-:-:S03]  /*0ca0*/  ULDC.64 UR8, c[0x0][0x650] ;  /* 0x0001940000087ab9 */ /* 0x000fc60000000a00 */
[----:B------:R-:W-:-:S04]  /*0cb0*/  ULEA.HI UR7, UR7, UR6, URZ, 0x7 ;  /* 0x0000000607077291 */ /* 0x000fc8000f8f383f */
[----:B------:R-:W-:Y:S01]  /*0cc0*/  USHF.R.S32.HI UR40, URZ, 0x7, UR7 ;  /* 0x000000073f287899 */ /* 0x000fe20008011407 */
[----:B0-----:R-:W-:-:S13]  /*0cd0*/  ISETP.NE.AND P1, PT, R2, 0x1, PT ;  /* 0x000000010200780c */ /* 0x001fda0003f25270 */
[----:B------:R-:W0:Y:S01]  /*0ce0*/  @P1 LDC R17, c[0x0][0x10] ;  /* 0x00000400ff111b82 */ /* 0x000e220000000800 */
[----:B------:R-:W-:Y:S02]  /*0cf0*/  @P1 IMAD.MOV.U32 R7, RZ, RZ, RZ ;  /* 0x000000ffff071224 */ /* 0x000fe400078e00ff */
[----:B------:R-:W-:-:S05]  /*0d00*/  @P1 IMAD.MOV.U32 R11, RZ, RZ, RZ ;  /* 0x000000ffff0b1224 */ /* 0x000fca00078e00ff */
[----:B------:R-:W1:Y:S01]  /*0d10*/  @!P1 LDC R3, c[0x0][0xc] ;  /* 0x00000300ff039b82 */ /* 0x000e620000000800 */
[----:B------:R-:W-:Y:S01]  /*0d20*/  ULDC UR4, c[0x0][0xc] ;  /* 0x0000030000047ab9 */ /* 0x000fe20000000800 */
[----:B------:R-:W-:Y:S02]  /*0d30*/  ULDC UR5, c[0x0][0x10] ;  /* 0x0000040000057ab9 */ /* 0x000fe40000000800 */
[----:B------:R-:W-:-:S04]  /*0d40*/  UIMAD.WIDE.U32 UR4, UR4, UR5, URZ ;  /* 0x00000005040472a5 */ /* 0x000fc8000f8e003f */
[----:B------:R-:W2:Y:S01]  /*0d50*/  LDC R0, c[0x0][0x14] ;  /* 0x00000500ff007b82 */ /* 0x000ea20000000800 */
[----:B0-----:R-:W-:-:S04]  /*0d60*/  @P1 IMAD.WIDE.U32 R16, R17, UR12, R6 ;  /* 0x0000000c11101c25 */ /* 0x001fc8000f8e0006 */
[----:B------:R-:W-:Y:S02]  /*0d70*/  @P1 IMAD.IADD R17, R17, 0x1, R11 ;  /* 0x0000000111111824 */ /* 0x000fe400078e020b */
[----:B------:R-:W-:Y:S02]  /*0d80*/  IMAD.MOV.U32 R11, RZ, RZ, RZ ;  /* 0x000000ffff0b7224 */ /* 0x000fe400078e00ff */
[----:B-1----:R-:W-:-:S04]  /*0d90*/  @!P1 IMAD.WIDE.U32 R10, R6, R3, R10 ;  /* 0x00000003060a9225 */ /* 0x002fc800078e000a */
[----:B------:R-:W-:Y:S02]  /*0da0*/  @!P1 IMAD.MOV.U32 R16, RZ, RZ, R10 ;  /* 0x000000ffff109224 */ /* 0x000fe400078e000a */
[----:B--2---:R-:W-:-:S04]  /*0db0*/  IMAD.WIDE.U32 R12, R0, UR4, RZ ;  /* 0x00000004000c7c25 */ /* 0x004fc8000f8e00ff */
[----:B------:R-:W-:Y:S01]  /*0dc0*/  IMAD R3, R0, UR5, RZ ;  /* 0x0000000500037c24 */ /* 0x000fe2000f8e02ff */
[----:B------:R0:W-:Y:S01]  /*0dd0*/  STL.64 [R1], R12 ;  /* 0x0000000c01007387 */ /* 0x0001e20000100a00 */
[----:B------:R-:W-:Y:S02]  /*0de0*/  @!P1 IMAD.MOV.U32 R17, RZ, RZ, R11 ;  /* 0x000000ffff119224 */ /* 0x000fe400078e000b */
[----:B------:R-:W-:Y:S01]  /*0df0*/  IMAD.IADD R0, R13, 0x1, R3 ;  /* 0x000000010d007824 */ /* 0x000fe200078e0203 */
[----:B------:R-:W-:Y:S06]  /*0e00*/  @P0 BRA `(.L_x_11) ;  /* 0x0000000000200947 */ /* 0x000fec0003800000 */
[----:B------:R-:W-:Y:S01]  /*0e10*/  UISETP.GE.U32.AND UP0, UPT, UR40, 0x5, UPT ;  /* 0x000000052800788c */ /* 0x000fe2000bf06070 */
[----:B------:R-:W-:Y:S01]  /*0e20*/  IADD3 R16, P0, R16, R12, RZ ;  /* 0x0000000c10107210 */ /* 0x000fe20007f1e0ff */
[----:B------:R-:W-:Y:S01]  /*0e30*/  UIMAD.WIDE.U32 UR4, UR40, -0x33333333, URZ ;  /* 0xcccccccd280478a5 */ /* 0x000fe2000f8e003f */
[----:B------:R-:W-:-:S03]  /*0e40*/  UMOV UR39, URZ ;  /* 0x0000003f00277c82 */ /* 0x000fc60008000000 */
[----:B------:R-:W-:Y:S01]  /*0e50*/  USHF.R.U32.HI UR4, URZ, 0x2, UR5 ;  /* 0x000000023f047899 */ /* 0x000fe20008011605 */
[----:B------:R-:W-:-:S03]  /*0e60*/  IMAD.X R17, R0, 0x1, R17, P0 ;  /* 0x0000000100117824 */ /* 0x000fc600000e0611 */
[----:B------:R-:W-:Y:S02]  /*0e70*/  UIMAD UR38, UR4, -0x5, UR40 ;  /* 0xfffffffb042678a4 */ /* 0x000fe4000f8e0228 */
[----:B------:R-:W-:-:S12]  /*0e80*/  @UP0 ULOP3.LUT UR39, UR4, 0x1, URZ, 0xc0, !UPT ;  /* 0x0000000104270892 */ /* 0x000fd8000f8ec03f */
.L_x_11:
[----:B------:R-:W-:Y:S01]  /*0e90*/  ISETP.GE.U32.AND P0, PT, R16, UR8, PT ;  /* 0x0000000810007c0c */ /* 0x000fe2000bf06070 */
[----:B------:R-:W-:Y:S01]  /*0ea0*/  IMAD.MOV.U32 R22, RZ, RZ, -0x1 ;  /* 0xffffffffff167424 */ /* 0x000fe200078e00ff */
[----:B------:R-:W-:Y:S01]  /*0eb0*/  PRMT R3, RZ, 0x7610, R3 ;  /* 0x00007610ff037816 */ /* 0x000fe20000000003 */
[----:B------:R-:W-:Y:S01]  /*0ec0*/  IMAD.MOV.U32 R18, RZ, RZ, -0x1 ;  /* 0xffffffffff127424 */ /* 0x000fe200078e00ff */
[----:B------:R-:W-:Y:S01]  /*0ed0*/  ISETP.GE.U32.AND.EX P0, PT, R17, UR9, PT, P0 ;  /* 0x0000000911007c0c */ /* 0x000fe2000bf06100 */
[----:B------:R-:W-:-:S12]  /*0ee0*/  IMAD.MOV.U32 R19, RZ, RZ, -0x1 ;  /* 0xffffffffff137424 */ /* 0x000fd800078e00ff */
[----:B------:R-:W-:Y:S05]  /*0ef0*/  @P0 BRA `(.L_x_12) ;  /* 0x0000000400280947 */ /* 0x000fea0003800000 */
[----:B------:R-:W1:Y:S01]  /*0f00*/  LDC.64 R26, c[0x0][0x628] ;  /* 0x00018a00ff1a7b82 */ /* 0x000e620000000a00 */
[----:B------:R-:W-:Y:S02]  /*0f10*/  IMAD.MOV.U32 R10, RZ, RZ, R16 ;  /* 0x000000ffff0a7224 */ /* 0x000fe400078e0010 */
[----:B------:R-:W-:-:S05]  /*0f20*/  IMAD.MOV.U32 R11, RZ, RZ, R17 ;  /* 0x000000ffff0b7224 */ /* 0x000fca00078e0011 */
[----:B------:R-:W2:Y:S08]  /*0f30*/  LDC R18, c[0x0][0x630] ;  /* 0x00018c00ff127b82 */ /* 0x000eb00000000800 */
[----:B------:R-:W3:Y:S01]  /*0f40*/  LDC.64 R28, c[0x0][0x620] ;  /* 0x00018800ff1c7b82 */ /* 0x000ee20000000a00 */
[----:B-1----:R-:W-:-:S04]  /*0f50*/  ISETP.NE.U32.AND P0, PT, R26, RZ, PT ;  /* 0x000000ff1a00720c */ /* 0x002fc80003f05070 */
[----:B------:R-:W-:-:S13]  /*0f60*/  ISETP.NE.AND.EX P0, PT, R27, RZ, PT, P0 ;  /* 0x000000ff1b00720c */ /* 0x000fda0003f05300 */
[----:B--23--:R-:W-:Y:S05]  /*0f70*/  @!P0 BRA `(.L_x_13) ;  /* 0x0000000000288947 */ /* 0x00cfea0003800000 */
[----:B------:R-:W1:Y:S02]  /*0f80*/  LDC R3, c[0x0][0x634] ;  /* 0x00018d00ff037b82 */ /* 0x000e640000000800 */
[----:B-1----:R-:W-:-:S05]  /*0f90*/  IADD3 R3, P0, R16, R3, RZ ;  /* 0x0000000310037210 */ /* 0x002fca0007f1e0ff */
[----:B------:R-:W-:-:S04]  /*0fa0*/  IMAD.X R19, RZ, RZ, R17, P0 ;  /* 0x000000ffff137224 */ /* 0x000fc800000e0611 */
[----:B------:R-:W-:-:S04]  /*0fb0*/  IMAD.WIDE.U32 R10, R19, R26, RZ ;  /* 0x0000001a130a7225 */ /* 0x000fc800078e00ff */
[----:B0-----:R-:W-:-:S04]  /*0fc0*/  IMAD.WIDE.U32 R12, P0, R3, R27, R10 ;  /* 0x0000001b030c7225 */ /* 0x001fc8000780000a */
[----:B------:R-:W-:-:S04]  /*0fd0*/  IMAD.WIDE.U32 R10, R3, R26, RZ ;  /* 0x0000001a030a7225 */ /* 0x000fc800078e00ff */
[----:B------:R-:W-:Y:S01]  /*0fe0*/  IMAD.X R15, RZ, RZ, RZ, P0 ;  /* 0x000000ffff0f7224 */ /* 0x000fe200000e06ff */
[----:B------:R-:W-:Y:S01]  /*0ff0*/  IADD3 RZ, P0, R11, R12, RZ ;  /* 0x0000000c0bff7210 */ /* 0x000fe20007f1e0ff */
[----:B------:R-:W-:-:S04]  /*1000*/  IMAD.MOV.U32 R14, RZ, RZ, R13 ;  /* 0x000000ffff0e7224 */ /* 0x000fc800078e000d */
[----:B------:R-:W-:-:S08]  /*1010*/  IMAD.WIDE.U32.X R10, R19, R27, R14, P0 ;  /* 0x0000001b130a7225 */ /* 0x000fd000000e040e */
.L_x_13:
[----:B------:R-:W1:Y:S01]  /*1020*/  LDC.64 R32, c[0x0][0x640] ;  /* 0x00019000ff207b82 */ /* 0x000e620000000a00 */
[-CC-:B------:R-:W-:Y:S02]  /*1030*/  SHF.R.U64 R30, R10, R18.reuse, R11.reuse ;  /* 0x000000120a1e7219 */ /* 0x180fe4000000120b */
[----:B------:R-:W-:Y:S02]  /*1040*/  SHF.R.U32.HI R3, RZ, R18, R11 ;  /* 0x00000012ff037219 */ /* 0x000fe4000001160b */
[----:B0-----:R-:W-:-:S03]  /*1050*/  IADD3 R13, P0, RZ, -R30, RZ ;  /* 0x8000001eff0d7210 */ /* 0x001fc60007f1e0ff */
[----:B------:R-:W0:Y:S02]  /*1060*/  LDC R14, c[0x0][0x618] ;  /* 0x00018600ff0e7b82 */ /* 0x000e240000000800 */
[----:B------:R-:W-:Y:S02]  /*1070*/  IMAD.X R3, RZ, RZ, ~R3, P0 ;  /* 0x000000ffff037224 */ /* 0x000fe400000e0e03 */
[----:B------:R-:W-:-:S04]  /*1080*/  IMAD.WIDE.U32 R10, R13, R28, R16 ;  /* 0x0000001c0d0a7225 */ /* 0x000fc800078e0010 */
[----:B------:R-:W2:Y:S01]  /*1090*/  LDC R15, c[0x0][0x608] ;  /* 0x00018200ff0f7b82 */ /* 0x000ea20000000800 */
[----:B------:R-:W-:Y:S02]  /*10a0*/  IMAD R12, R3, R28, RZ ;  /* 0x0000001c030c7224 */ /* 0x000fe400078e02ff */
[----:B------:R-:W-:Y:S02]  /*10b0*/  IMAD.MOV.U32 R28, RZ, RZ, 0x1 ;  /* 0x00000001ff1c7424 */ /* 0x000fe400078e00ff */
[----:B------:R-:W-:Y:S02]  /*10c0*/  IMAD R3, R13, R29, R12 ;  /* 0x0000001d0d037224 */ /* 0x000fe400078e020c */
[----:B------:R-:W-:Y:S01]  /*10d0*/  IMAD.MOV.U32 R12, RZ, RZ, -0x1 ;  /* 0xffffffffff0c7424 */ /* 0x000fe200078e00ff */
[----:B------:R-:W3:Y:S01]  /*10e0*/  LDC R31, c[0x0][0x658] ;  /* 0x00019600ff1f7b82 */ /* 0x000ee20000000800 */
[----:B------:R-:W-:Y:S01]  /*10f0*/  IMAD.IADD R3, R11, 0x1, R3 ;  /* 0x000000010b037824 */ /* 0x000fe200078e0203 */
[----:B-1----:R-:W-:-:S04]  /*1100*/  ISETP.NE.U32.AND P0, PT, R32, RZ, PT ;  /* 0x000000ff2000720c */ /* 0x002fc80003f05070 */
[----:B------:R-:W-:Y:S02]  /*1110*/  ISETP.NE.AND.EX P0, PT, R33, RZ, PT, P0 ;  /* 0x000000ff2100720c */ /* 0x000fe40003f05300 */
[----:B------:R-:W1:Y:S01]  /*1120*/  LDC R24, c[0x0][0x600] ;  /* 0x00018000ff187b82 */ /* 0x000e620000000800 */
[-CC-:B0-----:R-:W-:Y:S02]  /*1130*/  SHF.R.U64 R27, R10, R14.reuse, R3.reuse ;  /* 0x0000000e0a1b7219 */ /* 0x181fe40000001203 */
[----:B------:R-:W-:-:S05]  /*1140*/  SHF.R.U32.HI R10, RZ, R14, R3 ;  /* 0x0000000eff0a7219 */ /* 0x000fca0000011603 */
[----:B------:R-:W0:Y:S01]  /*1150*/  LDC R22, c[0x0][0x648] ;  /* 0x00019200ff167b82 */ /* 0x000e220000000800 */
[-CC-:B--2---:R-:W-:Y:S02]  /*1160*/  SHF.R.U64 R35, R27, R15.reuse, R10.reuse ;  /* 0x0000000f1b237219 */ /* 0x184fe4000000120a */
[----:B------:R-:W-:-:S05]  /*1170*/  SHF.R.U32.HI R10, RZ, R15, R10 ;  /* 0x0000000fff0a7219 */ /* 0x000fca000001160a */
[----:B------:R-:W2:Y:S01]  /*1180*/  LDC R26, c[0x0][0x638] ;  /* 0x00018e00ff1a7b82 */ /* 0x000ea20000000800 */
[-CC-:B---3--:R-:W-:Y:S02]  /*1190*/  SHF.R.U64 R34, R35, R31.reuse, R10.reuse ;  /* 0x0000001f23227219 */ /* 0x188fe4000000120a */
[-C--:B------:R-:W-:Y:S02]  /*11a0*/  SHF.L.U32 R3, R12, R31.reuse, RZ ;  /* 0x0000001f0c037219 */ /* 0x080fe400000006ff */
[----:B------:R-:W-:Y:S01]  /*11b0*/  SHF.R.U32.HI R11, RZ, R31, R10 ;  /* 0x0000001fff0b7219 */ /* 0x000fe2000001160a */
[----:B------:R-:W-:Y:S01]  /*11c0*/  IMAD.MOV.U32 R10, RZ, RZ, R34 ;  /* 0x000000ffff0a7224 */ /* 0x000fe200078e0022 */
[----:B------:R-:W-:Y:S01]  /*11d0*/  LOP3.LUT R18, RZ, R3, RZ, 0x33, !PT ;  /* 0x00000003ff127212 */ /* 0x000fe200078e33ff */
[----:B------:R-:W3:Y:S01]  /*11e0*/  LDC R29, c[0x0][0x610] ;  /* 0x00018400ff1d7b82 */ /* 0x000ee20000000800 */
[----:B------:R-:W-:Y:S05]  /*11f0*/  @!P0 BRA `(.L_x_14) ;  /* 0x0000000000288947 */ /* 0x000fea0003800000 */
[----:B------:R-:W4:Y:S02]  /*1200*/  LDC R3, c[0x0][0x64c] ;  /* 0x00019300ff037b82 */ /* 0x000f240000000800 */
[----:B----4-:R-:W-:-:S05]  /*1210*/  IADD3 R3, P0, R34, R3, RZ ;  /* 0x0000000322037210 */ /* 0x010fca0007f1e0ff */
[----:B------:R-:W-:-:S04]  /*1220*/  IMAD.X R19, RZ, RZ, R11, P0 ;  /* 0x000000ffff137224 */ /* 0x000fc800000e060b */
[----:B------:R-:W-:-:S04]  /*1230*/  IMAD.WIDE.U32 R10, R19, R32, RZ ;  /* 0x00000020130a7225 */ /* 0x000fc800078e00ff */
[----:B------:R-:W-:-:S04]  /*1240*/  IMAD.WIDE.U32 R12, P0, R3, R33, R10 ;  /* 0x00000021030c7225 */ /* 0x000fc8000780000a */
[----:B------:R-:W-:-:S04]  /*1250*/  IMAD.WIDE.U32 R10, R3, R32, RZ ;  /* 0x00000020030a7225 */ /* 0x000fc800078e00ff */
[----:B------:R-:W-:Y:S01]  /*1260*/  IMAD.X R15, RZ, RZ, RZ, P0 ;  /* 0x000000ffff0f7224 */ /* 0x000fe200000e06ff */
[----:B------:R-:W-:Y:S01]  /*1270*/  IADD3 RZ, P0, R11, R12, RZ ;  /* 0x0000000c0bff7210 */ /* 0x000fe20007f1e0ff */
[----:B------:R-:W-:-:S04]  /*1280*/  IMAD.MOV.U32 R14, RZ, RZ, R13 ;  /* 0x000000ffff0e7224 */ /* 0x000fc800078e000d */
[----:B------:R-:W-:-:S08]  /*1290*/  IMAD.WIDE.U32.X R10, R19, R33, R14, P0 ;  /* 0x00000021130a7225 */ /* 0x000fd000000e040e */
.L_x_14:
[----:B0-----:R-:W-:Y:S01]  /*12a0*/  SHF.R.U64 R7, R10, R22, R11 ;  /* 0x000000160a077219 */ /* 0x001fe2000000120b */
[----:B-1----:R-:W-:Y:S01]  /*12b0*/  VIADD R10, R24, 0xffffffff ;  /* 0xffffffff180a7836 */ /* 0x002fe20000000000 */
[----:B------:R-:W-:Y:S01]  /*12c0*/  SHF.L.U32 R3, R28, R31, RZ ;  /* 0x0000001f1c037219 */ /* 0x000fe200000006ff */
[----:B------:R-:W-:Y:S01]  /*12d0*/  @P1 IMAD R21, R25, R20, R6 ;  /* 0x0000001419151224 */ /* 0x000fe200078e0206 */
[----:B------:R-:W-:Y:S01]  /*12e0*/  LOP3.LUT R18, R35, R18, RZ, 0xc0, !PT ;  /* 0x0000001223127212 */ /* 0x000fe200078ec0ff */
[----:B------:R-:W-:Y:S02]  /*12f0*/  IMAD.MOV R11, RZ, RZ, -R7 ;  /* 0x000000ffff0b7224 */ /* 0x000fe400078e0a07 */
[----:B------:R-:W-:Y:S02]  /*1300*/  IMAD.MOV.U32 R6, RZ, RZ, 0x1 ;  /* 0x00000001ff067424 */ /* 0x000fe400078e00ff */
[----:B------:R-:W-:Y:S01]  /*1310*/  IMAD R18, R3, R7, R18 ;  /* 0x0000000703127224 */ /* 0x000fe200078e0212 */
[----:B------:R-:W-:Y:S01]  /*1320*/  LOP3.LUT R7, R27, R10, RZ, 0xc0, !PT ;  /* 0x0000000a1b077212 */ /* 0x000fe200078ec0ff */
[----:B--2---:R-:W-:-:S02]  /*1330*/  IMAD R3, R11, R26, R34 ;  /* 0x0000001a0b037224 */ /* 0x004fc400078e0222 */
[----:B---3--:R-:W-:Y:S02]  /*1340*/  IMAD R22, R18, R29, R21 ;  /* 0x0000001d12167224 */ /* 0x008fe400078e0215 */
[----:B------:R-:W-:Y:S01]  /*1350*/  IMAD R7, R3, R24, R7 ;  /* 0x0000001803077224 */ /* 0x000fe200078e0207 */
[----:B------:R-:W-:Y:S01]  /*1360*/  PRMT R3, R6, 0x7610, R3 ;  /* 0x0000761006037816 */ /* 0x000fe20000000003 */
[----:B------:R-:W-:-:S03]  /*1370*/  IMAD.MOV.U32 R19, RZ, RZ, R30 ;  /* 0x000000ffff137224 */ /* 0x000fc600078e001e */
[----:B------:R-:W-:Y:S02]  /*1380*/  SEL R18, R7, R22, !P1 ;  /* 0x0000001607127207 */ /* 0x000fe40004800000 */
[----:B------:R-:W-:-:S07]  /*1390*/  SEL R22, R22, R7, !P1 ;  /* 0x0000000716167207 */ /* 0x000fce0004800000 */
.L_x_12:
[----:B------:R-:W-:Y:S05]  /*13a0*/  @!P2 BRA `(.L_x_15) ;  /* 0x00000000000ca947 */ /* 0x000fea0003800000 */
[----:B------:R-:W-:Y:S01]  /*13b0*/  UCGABAR_WAIT ;  /* 0x0000000000007dc7 */ /* 0x000fe20008000000 */
[----:B------:R-:W-:Y:S01]  /*13c0*/  CCTL.IVALL ;  /* 0x00000000ff00798f */ /* 0x000fe20002000000 */
[----:B------:R-:W-:Y:S05]  /*13d0*/  BRA `(.L_x_16) ;  /* 0x0000000000047947 */ /* 0x000fea0003800000 */
.L_x_15:
[----:B------:R-:W-:Y:S06]  /*13e0*/  BAR.SYNC.DEFER_BLOCKING 0x0 ;  /* 0x0000000000007b1d */ /* 0x000fec0000010000 */
.L_x_16:
[----:B------:R-:W-:Y:S05]  /*13f0*/  @!P4 BRA `(.L_x_17) ;  /* 0x0000003800dcc947 */ /* 0x000fea0003800000 */
[----:B------:R-:W-:-:S13]  /*1400*/  ISETP.GT.U32.AND P0, PT, R36, 0x1, PT ;  /* 0x000000012400780c */ /* 0x000fda0003f04070 */
[----:B------:R-:W-:Y:S05]  /*1410*/  @P0 EXIT ;  /* 0x000000000000094d */ /* 0x000fea0003800000 */
.L_x_18:
[----:B------:R-:W-:-:S08]  /*1420*/  NOP ;  /* 0x0000000000007918 */ /* 0x000fd00000000000 */
[----:B------:R-:W1:Y:S02]  /*1430*/  USETMAXREG.TRY_ALLOC.CTAPOOL UP0, 0xe8 ;  /* 0x000000e8000079c8 */ /* 0x000e640008000600 */
[----:B-1----:R-:W-:-:S13]  /*1440*/  PLOP3.LUT P0, PT, PT, PT, UP0, 0x80, 0x0 ;  /* 0x000000000000781c */ /* 0x002fda0003f0f008 */
[----:B------:R-:W-:Y:S05]  /*1450*/  @!P0 BRA `(.L_x_18) ;  /* 0xfffffffc00f08947 */ /* 0x000fea000383ffff */
[----:B------:R-:W-:-:S13]  /*1460*/  LOP3.LUT P0, RZ, R3, 0xff, RZ, 0xc0, !PT ;  /* 0x000000ff03ff7812 */ /* 0x000fda000780c0ff */
[----:B------:R-:W-:Y:S05]  /*1470*/  @!P0 EXIT ;  /* 0x000000000000894d */ /* 0x000fea0003800000 */
[----:B------:R-:W2:Y:S01]  /*1480*/  LDL.64 R6, [R1] ;  /* 0x0000000001067983 */ /* 0x000ea20000100a00 */
[CC--:B------:R-:W-:Y:S01]  /*1490*/  LEA.HI R3, R8.reuse, R5.reuse, RZ, 0x2 ;  /* 0x0000000508037211 */ /* 0x0c0fe200078f10ff */
[----:B------:R-:W1:Y:S01]  /*14a0*/  S2UR UR4, SR_CgaCtaId ;  /* 0x00000000000479c3 */ /* 0x000e620000008800 */
[----:B------:R-:W-:Y:S01]  /*14b0*/  LEA.HI R8, R8, R5, RZ, 0x5 ;  /* 0x0000000508087211 */ /* 0x000fe200078f28ff */
[----:B------:R-:W-:Y:S01]  /*14c0*/  UMOV UR41, 0x400 ;  /* 0x0000040000297882 */ /* 0x000fe20000000000 */
[----:B------:R-:W-:Y:S01]  /*14d0*/  LOP3.LUT R4, R3, 0xfffffffc, RZ, 0xc0, !PT ;  /* 0xfffffffc03047812 */ /* 0x000fe200078ec0ff */
[----:B------:R-:W-:Y:S01]  /*14e0*/  UISETP.LT.AND UP0, UPT, UR40, 0x1, UPT ;  /* 0x000000012800788c */ /* 0x000fe2000bf01270 */
[--C-:B------:R-:W-:Y:S01]  /*14f0*/  SHF.R.S32.HI R60, RZ, 0x2, R3.reuse ;  /* 0x00000002ff3c7819 */ /* 0x100fe20000011403 */
[----:B------:R-:W-:Y:S01]  /*1500*/  UIADD3 UR5, UR43, -0x1, URZ ;  /* 0xffffffff2b057890 */ /* 0x000fe2000fffe03f */
[----:B------:R-:W-:Y:S01]  /*1510*/  SHF.R.S32.HI R3, RZ, 0x1f, R3 ;  /* 0x0000001fff037819 */ /* 0x000fe20000011403 */
[----:B------:R-:W3:Y:S01]  /*1520*/  LDC R66, c[0x0][0x658] ;  /* 0x00019600ff427b82 */ /* 0x000ee20000000800 */
[----:B------:R-:W-:Y:S01]  /*1530*/  USEL UR42, UR40, 0x1, UP0 ;  /* 0x00000001282a7887 */ /* 0x000fe20008000000 */
[----:B------:R-:W-:Y:S01]  /*1540*/  IMAD.IADD R4, R5, 0x1, -R4 ;  /* 0x0000000105047824 */ /* 0x000fe200078e0a04 */
[----:B------:R-:W-:Y:S01]  /*1550*/  LEA.HI R3, R3, R60, RZ, 0x3 ;  /* 0x0000003c03037211 */ /* 0x000fe200078f18ff */
[----:B------:R-:W-:Y:S01]  /*1560*/  UISETP.NE.AND UP0, UPT, UR5, URZ, UPT ;  /* 0x0000003f0500728c */ /* 0x000fe2000bf05270 */
[----:B------:R-:W-:Y:S01]  /*1570*/  IMAD.MOV.U32 R5, RZ, RZ, 0x1 ;  /* 0x00000001ff057424 */ /* 0x000fe200078e00ff */
[----:B------:R-:W-:Y:S01]  /*1580*/  ULDC UR8, c[0x0][0x284] ;  /* 0x0000a10000087ab9 */ /* 0x000fe20000000800 */
[----:B------:R-:W-:Y:S01]  /*1590*/  LOP3.LUT R3, R3, 0xfffffff8, RZ, 0xc0, !PT ;  /* 0xfffffff803037812 */ /* 0x000fe200078ec0ff */
[----:B------:R-:W4:Y:S01]  /*15a0*/  LDC.64 R64, c[0x0][0x5c8] ;  /* 0x00017200ff407b82 */ /* 0x000f220000000a00 */
[----:B------:R-:W-:Y:S01]  /*15b0*/  USEL UR7, URZ, 0x1, UP0 ;  /* 0x000000013f077887 */ /* 0x000fe20008000000 */
[----:B------:R-:W-:Y:S01]  /*15c0*/  IMAD.SHL.U32 R62, R4, 0x2, RZ ;  /* 0x00000002043e7824 */ /* 0x000fe200078e00ff */
[----:B------:R-:W-:Y:S01]  /*15d0*/  LOP3.LUT R74, R23, 0x1, RZ, 0xfc, !PT ;  /* 0x00000001174a7812 */ /* 0x000fe200078efcff */
[----:B------:R-:W-:Y:S01]  /*15e0*/  IMAD.IADD R60, R60, 0x1, -R3 ;  /* 0x000000013c3c7824 */ /* 0x000fe200078e0a03 */
[----:B------:R-:W-:Y:S01]  /*15f0*/  SHF.R.S32.HI R3, RZ, 0x5, R8 ;  /* 0x00000005ff037819 */ /* 0x000fe20000011408 */
[----:B------:R-:W-:Y:S01]  /*1600*/  USHF.L.U32 UR47, UR40, 0x1, URZ ;  /* 0x00000001282f7899 */ /* 0x000fe2000800063f */
[----:B------:R-:W-:Y:S01]  /*1610*/  IMAD.U32 R75, RZ, RZ, UR7 ;  /* 0x00000007ff4b7e24 */ /* 0x000fe2000f8e00ff */
[----:B------:R-:W0:Y:S01]  /*1620*/  LDC R67, c[0x0][0x288] ;  /* 0x0000a200ff437b82 */ /* 0x000e220000000800 */
[--C-:B------:R-:W-:Y:S01]  /*1630*/  SHF.R.S32.HI R61, RZ, 0x1f, R60.reuse ;  /* 0x0000001fff3d7819 */ /* 0x100fe2000001143c */
[----:B-1----:R-:W-:Y:S01]  /*1640*/  ULEA UR41, UR4, UR41, 0x18 ;  /* 0x0000002904297291 */ /* 0x002fe2000f8ec03f */
[C---:B------:R-:W-:Y:S01]  /*1650*/  IMAD R71, R3.reuse, -0x10, -R60 ;  /* 0xfffffff003477824 */ /* 0x040fe200078e0a3c */
[----:B------:R-:W-:Y:S01]  /*1660*/  USHF.L.U32 UR4, UR5, 0x3, URZ ;  /* 0x0000000305047899 */ /* 0x000fe2000800063f */
[----:B------:R-:W-:Y:S01]  /*1670*/  SHF.R.S32.HI R63, RZ, 0x1f, R62 ;  /* 0x0000001fff3f7819 */ /* 0x000fe2000001143e */
[----:B------:R-:W-:Y:S01]  /*1680*/  IMAD.WIDE R60, R3, 0x10, R60 ;  /* 0x00000010033c7825 */ /* 0x000fe200078e023c */
[----:B------:R-:W-:Y:S01]  /*1690*/  UIADD3 UR5, UR41, 0x180, URZ ;  /* 0x0000018029057890 */ /* 0x000fe2000fffe03f */
[----:B------:R-:W1:Y:S01]  /*16a0*/  LDC R69, c[0x0][0x600] ;  /* 0x00018000ff457b82 */ /* 0x000e620000000800 */
[----:B------:R-:W-:Y:S01]  /*16b0*/  UIADD3 UR6, UR41, 0x14180, URZ ;  /* 0x0001418029067890 */ /* 0x000fe2000fffe03f */
[----:B------:R-:W-:Y:S01]  /*16c0*/  IMAD.MOV.U32 R3, RZ, RZ, -0x1 ;  /* 0xffffffffff037424 */ /* 0x000fe200078e00ff */
[----:B------:R-:W-:Y:S01]  /*16d0*/  USHF.R.U32.HI UR5, URZ, 0x4, UR5 ;  /* 0x000000043f057899 */ /* 0x000fe20008011605 */
[----:B------:R-:W-:Y:S01]  /*16e0*/  VIADD R71, R71, UR8 ;  /* 0x0000000847477c36 */ /* 0x000fe20008000000 */
[----:B------:R-:W-:-:S02]  /*16f0*/  USHF.R.U32.HI UR6, URZ, 0x4, UR6 ;  /* 0x000000043f067899 */ /* 0x000fc40008011606 */
[-C--:B---3--:R-:W-:Y:S01]  /*1700*/  SHF.L.U32 R3, R3, R66.reuse, RZ ;  /* 0x0000004203037219 */ /* 0x088fe200000006ff */
[----:B------:R-:W-:Y:S01]  /*1710*/  UIADD3 UR48, UR41, 0x60, URZ ;  /* 0x0000006029307890 */ /* 0x000fe2000fffe03f */
[C---:B----4-:R-:W-:Y:S01]  /*1720*/  SHF.L.U64.HI R65, R64.reuse, 0x3, R65 ;  /* 0x0000000340417819 */ /* 0x050fe20000010241 */
[----:B------:R-:W-:Y:S01]  /*1730*/  ULOP3.LUT UR4, UR4, 0x8, URZ, 0xc0, !UPT ;  /* 0x0000000804047892 */ /* 0x000fe2000f8ec03f */
[----:B------:R-:W-:Y:S01]  /*1740*/  SHF.L.U32 R66, R5, R66, RZ ;  /* 0x0000004205427219 */ /* 0x000fe200000006ff */
[----:B------:R-:W-:Y:S01]  /*1750*/  ULOP3.LUT UR5, UR5, 0x3fff, URZ, 0xc0, !UPT ;  /* 0x00003fff05057892 */ /* 0x000fe2000f8ec03f */
[----:B------:R-:W-:Y:S01]  /*1760*/  IMAD.SHL.U32 R64, R64, 0x8, RZ ;  /* 0x0000000840407824 */ /* 0x000fe200078e00ff */
[----:B------:R-:W-:Y:S01]  /*1770*/  ULOP3.LUT UR6, UR6, 0x3fff, URZ, 0xc0, !UPT ;  /* 0x00003fff06067892 */ /* 0x000fe2000f8ec03f */
[----:B------:R-:W-:Y:S01]  /*1780*/  LOP3.LUT R70, RZ, R3, RZ, 0x33, !PT ;  /* 0x00000003ff467212 */ /* 0x000fe200078e33ff */
[----:B0-----:R-:W-:Y:S01]  /*1790*/  IMAD R67, R4, -0x2, R67 ;  /* 0xfffffffe04437824 */ /* 0x001fe200078e0243 */
[----:B------:R-:W-:-:S02]  /*17a0*/  UIADD3 UR42, -UR42, UR40, URZ ;  /* 0x000000282a2a7290 */ /* 0x000fc4000fffe13f */
[----:B------:R-:W-:Y:S02]  /*17b0*/  ULEA UR43, UR43, UR48, 0x3 ;  /* 0x000000302b2b7291 */ /* 0x000fe4000f8e183f */
[----:B------:R-:W-:Y:S02]  /*17c0*/  ULOP3.LUT UR49, UR4, 0x8, URZ, 0x3c, !UPT ;  /* 0x0000000804317892 */ /* 0x000fe4000f8e3c3f */
[----:B------:R-:W-:Y:S01]  /*17d0*/  ULOP3.LUT UR44, UR4, 0x18, URZ, 0x3c, !UPT ;  /* 0x00000018042c7892 */ /* 0x000fe2000f8e3c3f */
[----:B-1----:R-:W-:Y:S01]  /*17e0*/  VIADD R69, R69, 0xffffffff ;  /* 0xffffffff45457836 */ /* 0x002fe20000000000 */
[----:B------:R-:W-:Y:S02]  /*17f0*/  ULOP3.LUT UR45, UR5, 0x10000, URZ, 0xfc, !UPT ;  /* 0x00010000052d7892 */ /* 0x000fe4000f8efc3f */
[----:B------:R-:W-:Y:S01]  /*1800*/  ULOP3.LUT UR46, UR6, 0x10000, URZ, 0xfc, !UPT ;  /* 0x00010000062e7892 */ /* 0x000fe2000f8efc3f */
[----:B--2---:R-:W-:-:S11]  /*1810*/  SHF.L.U64.HI R68, R6, 0x1, R0 ;  /* 0x0000000106447819 */ /* 0x004fd60000010200 */
.L_x_102:
[----:B------:R-:W-:-:S04]  /*1820*/  SHF.L.U32 R0, R75, 0x1f, RZ ;  /* 0x0000001f4b007819 */ /* 0x000fc800000006ff */
[----:B------:R-:W0:Y:S02]  /*1830*/  SYNCS.PHASECHK.TRANS64.TRYWAIT P0, [UR43+-0x8], R0 ;  /* 0xfffff800ff0075a7 */ /* 0x000e24000800016b */
[----:B01-345:R-:W-:Y:S05]  /*1840*/  @!P0 BRA `(.L_x_19) ;  /* 0x00000048005c8947 */ /* 0x03bfea0003800000 */
.L_x_125:
[----:B------:R-:W-:Y:S02]  /*1850*/  ULDC UR4, c[0x0][0x28c] ;  /* 0x0000a30000047ab9 */ /* 0x000fe40000000800 */
[----:B------:R-:W-:-:S13]  /*1860*/  ISETP.LT.AND P0, PT, RZ, UR4, PT ;  /* 0x00000004ff007c0c */ /* 0x000fda000bf01270 */
[----:B------:R-:W-:Y:S05]  /*1870*/  @P0 BRA `(.L_x_20) ;  /* 0x0000000000400947 */ /* 0x000fea0003800000 */
[----:B0-----:R-:W-:Y:S01]  /*1880*/  MOV R0, 0x0 ;  /* 0x0000000000007802 */ /* 0x001fe20000000f00 */
[----:B------:R-:W-:Y:S01]  /*1890*/  ULDC.64 UR4, c[0x4][0x68] ;  /* 0x01001a0000047ab9 */ /* 0x000fe20000000a00 */
[----:B------:R-:W-:Y:S01]  /*18a0*/  ULDC.64 UR6, c[0x4][0x8] ;  /* 0x0100020000067ab9 */ /* 0x000fe20000000a00 */
[----:B------:R-:W-:Y:S01]  /*18b0*/  IMAD.U32 R4, RZ, RZ, UR4 ;  /* 0x00000004ff047e24 */ /* 0x000fe2000f8e00ff */
[----:B------:R0:W1:Y:S01]  /*18c0*/  LDC.64 R14, c[0x4][R0] ;  /* 0x01000000000e7b82 */ /* 0x0000620000000a00 */
[----:B------:R-:W-:Y:S01]  /*18d0*/  IMAD.U32 R5, RZ, RZ, UR5 ;  /* 0x00000005ff057e24 */ /* 0x000fe2000f8e00ff */
[----:B------:R-:W-:Y:S01]  /*18e0*/  ULDC.64 UR4, c[0x4][0x70] ;  /* 0x01001c0000047ab9 */ /* 0x000fe20000000a00 */
[----:B------:R-:W-:Y:S02]  /*18f0*/  IMAD.U32 R10, RZ, RZ, UR6 ;  /* 0x00000006ff0a7e24 */ /* 0x000fe4000f8e00ff */
[----:B------:R-:W-:Y:S02]  /*1900*/  IMAD.U32 R6, RZ, RZ, UR4 ;  /* 0x00000004ff067e24 */ /* 0x000fe4000f8e00ff */
[----:B------:R-:W-:-:S02]  /*1910*/  IMAD.U32 R7, RZ, RZ, UR5 ;  /* 0x00000005ff077e24 */ /* 0x000fc4000f8e00ff */
[----:B------:R-:W-:Y:S02]  /*1920*/  IMAD.U32 R11, RZ, RZ, UR7 ;  /* 0x00000007ff0b7e24 */ /* 0x000fe4000f8e00ff */
[----:B------:R-:W-:Y:S02]  /*1930*/  IMAD.MOV.U32 R8, RZ, RZ, 0x1e1 ;  /* 0x000001e1ff087424 */ /* 0x000fe400078e00ff */
[----:B------:R-:W-:Y:S02]  /*1940*/  IMAD.MOV.U32 R12, RZ, RZ, 0x1 ;  /* 0x00000001ff0c7424 */ /* 0x000fe400078e00ff */
[----:B0-----:R-:W-:-:S07]  /*1950*/  IMAD.MOV.U32 R13, RZ, RZ, RZ ;  /* 0x000000ffff0d7224 */ /* 0x001fce00078e00ff */
[----:B------:R-:W-:-:S07]  /*1960*/  LEPC R20, `(.L_x_20) ;  /* 0x000000001014794e */ /* 0x000fce0000000000 */
[----:B-1---5:R-:W-:Y:S05]  /*1970*/  CALL.ABS.NOINC R14 ;  /* 0x000000000e007343 */ /* 0x022fea0003c00000 */
.L_x_20:
[----:B------:R-:W-:-:S13]  /*1980*/  ISETP.NE.AND P0, PT, R74, 0x3, PT ;  /* 0x000000034a00780c */ /* 0x000fda0003f05270 */
[----:B------:R-:W-:Y:S05]  /*1990*/  @!P0 BRA `(.L_x_21) ;  /* 0x0000000000048947 */ /* 0x000fea0003800000 */
[----:B------:R-:W-:Y:S01]  /*19a0*/  BPT.TRAP 0x1 ;  /* 0x000000040000795c */ /* 0x000fe20000300000 */
.L_x_21:
[----:B0-----:R-:W-:Y:S02]  /*19b0*/  IMAD.U32 R3, RZ, RZ, UR38 ;  /* 0x00000026ff037e24 */ /* 0x001fe4000f8e00ff */
[----:B------:R-:W-:-:S03]  /*19c0*/  IMAD.U32 R0, RZ, RZ, UR39 ;  /* 0x00000027ff007e24 */ /* 0x000fc6000f8e00ff */
[----:B------:R-:W-:Y:S02]  /*19d0*/  LEA R3, R3, UR41, 0x3 ;  /* 0x0000002903037c11 */ /* 0x000fe4000f8e18ff */
[----:B------:R-:W-:-:S04]  /*19e0*/  SHF.L.U32 R0, R0, 0x1f, RZ ;  /* 0x0000001f00007819 */ /* 0x000fc800000006ff */
[----:B------:R0:W1:Y:S01]  /*19f0*/  SYNCS.PHASECHK.TRANS64.TRYWAIT P1, [R3+URZ], R0 ;  /* 0x00000000030075a7 */ /* 0x000062000802017f */
[----:B------:R-:W-:Y:S05]  /*1a00*/  @!P0 BRA `(.L_x_22) ;  /* 0x0000000000048947 */ /* 0x000fea0003800000 */
[----:B------:R-:W-:Y:S01]  /*1a10*/  BPT.TRAP 0x1 ;  /* 0x000000040000795c */ /* 0x000fe20000300000 */
.L_x_22:
[----:B-1----:R-:W-:Y:S05]  /*1a20*/  @P1 BRA `(.L_x_23) ;  /* 0x0000000000081947 */ /* 0x002fea0003800000 */
[----:B------:R-:W1:Y:S02]  /*1a30*/  SYNCS.PHASECHK.TRANS64.TRYWAIT P1, [R3+URZ], R0 ;  /* 0x00000000030075a7 */ /* 0x000e64000802017f */
[----:B-1----:R-:W-:Y:S05]  /*1a40*/  @!P1 BRA `(.L_x_24) ;  /* 0x0000004400f49947 */ /* 0x002fea0003800000 */
.L_x_23:
[----:B------:R-:W-:Y:S05]  /*1a50*/  WARPSYNC.ALL ;  /* 0x0000000000007948 */ /* 0x000fea0003800000 */
[----:B------:R-:W-:Y:S01]  /*1a60*/  ULEA UR8, UR38, UR45, 0xa ;  /* 0x0000002d26087291 */ /* 0x000fe2000f8e503f */
[----:B------:R-:W-:Y:S01]  /*1a70*/  WARPGROUP.ARRIVE ;  /* 0x00000000000079c5 */ /* 0x000fe20000000000 */
[----:B------:R-:W-:Y:S01]  /*1a80*/  ULEA UR9, UR38, UR46, 0xa ;  /* 0x0000002e26097291 */ /* 0x000fe2000f8e503f */
[----:B01----:R-:W-:Y:S01]  /*1a90*/  IMAD.U32 R0, RZ, RZ, UR42 ;  /* 0x0000002aff007e24 */ /* 0x003fe2000f8e00ff */
[----:B------:R-:W-:Y:S01]  /*1aa0*/  UMOV UR5, 0x40000040 ;  /* 0x4000004000057882 */ /* 0x000fe20000000000 */
[----:B------:R-:W-:-:S02]  /*1ab0*/  UMOV UR7, 0x40000040 ;  /* 0x4000004000077882 */ /* 0x000fc40000000000 */
[----:B------:R-:W-:Y:S01]  /*1ac0*/  UMOV UR4, UR8 ;  /* 0x0000000800047c82 */ /* 0x000fe20008000000 */
[----:B------:R-:W-:Y:S01]  /*1ad0*/  ISETP.GE.AND P1, PT, R0, 0x1, PT ;  /* 0x000000010000780c */ /* 0x000fe20003f26270 */
[----:B------:R-:W-:Y:S02]  /*1ae0*/  UMOV UR6, UR9 ;  /* 0x0000000900067c82 */ /* 0x000fe40008000000 */
[----:B------:R-:W-:Y:S01]  /*1af0*/  HGMMA.64x64x16.F32 R24, gdesc[UR4], RZ, !UPT, gsb0 ;  /* 0x00e00000041879f0 */ /* 0x000fe2000c0008ff */
[----:B------:R-:W-:Y:S02]  /*1b00*/  UIADD3 UR4, UR8, 0x2, URZ ;  /* 0x0000000208047890 */ /* 0x000fe4000fffe03f */
[----:B------:R-:W-:Y:S01]  /*1b10*/  UIADD3 UR6, UR9, 0x2, URZ ;  /* 0x0000000209067890 */ /* 0x000fe2000fffe03f */
[----:B------:R-:W-:Y:S01]  /*1b20*/  UMOV UR5, 0x40000040 ;  /* 0x4000004000057882 */ /* 0x000fe20000000000 */
[----:B------:R-:W-:Y:S01]  /*1b30*/  UMOV UR7, 0x40000040 ;  /* 0x4000004000077882 */ /* 0x000fe20000000000 */
[----:B------:R-:W-:-:S02]  /*1b40*/  WARPGROUP.DEPBAR.LE gsb0, 0x0 ;  /* 0x00008000000079c5 */ /* 0x000fc40000010000 */
[----:B------:R-:W-:-:S06]  /*1b50*/  WARPGROUP.ARRIVE ;  /* 0x00000000000079c5 */ /* 0x000fcc0000000000 */
[----:B------:R-:W-:Y:S01]  /*1b60*/  HGMMA.64x64x16.F32 R24, gdesc[UR4], R24, gsb0 ;  /* 0x00e00000041879f0 */ /* 0x000fe20008000818 */
[----:B------:R-:W-:Y:S02]  /*1b70*/  UIADD3 UR4, UR8, 0x4, URZ ;  /* 0x0000000408047890 */ /* 0x000fe4000fffe03f */
[----:B------:R-:W-:Y:S01]  /*1b80*/  UIADD3 UR6, UR9, 0x4, URZ ;  /* 0x0000000409067890 */ /* 0x000fe2000fffe03f */
[----:B------:R-:W-:Y:S01]  /*1b90*/  UMOV UR5, 0x40000040 ;  /* 0x4000004000057882 */ /* 0x000fe20000000000 */
[----:B------:R-:W-:Y:S01]  /*1ba0*/  UMOV UR7, 0x40000040 ;  /* 0x4000004000077882 */ /* 0x000fe20000000000 */
[----:B------:R-:W-:Y:S02]  /*1bb0*/  WARPGROUP.DEPBAR.LE gsb0, 0x0 ;  /* 0x00008000000079c5 */ /* 0x000fe40000010000 */
        /* <DEDUP_REMOVED lines=36> */
[----:B------:R-:W-:Y:S03]  /*1e00*/  HGMMA.64x64x16.F32 R24, gdesc[UR4], R24, gsb0 ;  /* 0x00e00000041879f0 */ /* 0x000fe60008000818 */
[----:B------:R-:W-:Y:S02]  /*1e10*/  WARPGROUP.DEPBAR.LE gsb0, 0x0 ;  /* 0x00008000000079c5 */ /* 0x000fe40000010000 */
[----:B------:R-:W-:Y:S05]  /*1e20*/  @!P1 BRA `(.L_x_25) ;  /* 0x0000000400849947 */ /* 0x000fea0003800000 */
[----:B------:R-:W-:Y:S01]  /*1e30*/  UIADD3 UR8, UR38, 0x1, URZ ;  /* 0x0000000126087890 */ /* 0x000fe2000fffe03f */
[----:B------:R-:W-:Y:S02]  /*1e40*/  IMAD.U32 R0, RZ, RZ, UR42 ;  /* 0x0000002aff007e24 */ /* 0x000fe4000f8e00ff */
[----:B------:R-:W-:Y:S01]  /*1e50*/  IMAD.U32 R3, RZ, RZ, UR38 ;  /* 0x00000026ff037e24 */ /* 0x000fe2000f8e00ff */
[----:B------:R-:W-:-:S04]  /*1e60*/  UISETP.NE.AND UP0, UPT, UR8, 0x5, UPT ;  /* 0x000000050800788c */ /* 0x000fc8000bf05270 */
[----:B------:R-:W-:Y:S02]  /*1e70*/  USEL UR4, URZ, 0x1, UP0 ;  /* 0x000000013f047887 */ /* 0x000fe40008000000 */
[----:B------:R-:W-:Y:S02]  /*1e80*/  USEL UR8, UR8, URZ, UP0 ;  /* 0x0000003f08087287 */ /* 0x000fe40008000000 */
[----:B------:R-:W-:-:S06]  /*1e90*/  ULOP3.LUT UR4, UR39, UR4, URZ, 0x3c, !UPT ;  /* 0x0000000427047292 */ /* 0x000fcc000f8e3c3f */
[----:B------:R-:W-:-:S07]  /*1ea0*/  IMAD.U32 R6, RZ, RZ, UR4 ;  /* 0x00000004ff067e24 */ /* 0x000fce000f8e00ff */
.L_x_32:
[----:B------:R-:W-:Y:S05]  /*1eb0*/  @!P0 BRA `(.L_x_26) ;  /* 0x0000000000048947 */ /* 0x000fea0003800000 */
[----:B------:R-:W-:Y:S01]  /*1ec0*/  BPT.TRAP 0x1 ;  /* 0x000000040000795c */ /* 0x000fe20000300000 */
.L_x_26:
[----:B------:R-:W-:Y:S01]  /*1ed0*/  ULEA UR4, UR8, UR41, 0x3 ;  /* 0x0000002908047291 */ /* 0x000fe2000f8e183f */
[----:B------:R-:W-:-:S08]  /*1ee0*/  SHF.L.U32 R4, R6, 0x1f, RZ ;  /* 0x0000001f06047819 */ /* 0x000fd000000006ff */
[----:B------:R0:W1:Y:S01]  /*1ef0*/  SYNCS.PHASECHK.TRANS64.TRYWAIT P1, [UR4], R4 ;  /* 0x00000004ff0075a7 */ /* 0x0000620008020144 */
[----:B------:R-:W-:Y:S05]  /*1f00*/  @!P0 BRA `(.L_x_27) ;  /* 0x0000000000048947 */ /* 0x000fea0003800000 */
[----:B------:R-:W-:Y:S01]  /*1f10*/  BPT.TRAP 0x1 ;  /* 0x000000040000795c */ /* 0x000fe20000300000 */
.L_x_27:
[----:B-1----:R-:W-:Y:S05]  /*1f20*/  @P1 BRA `(.L_x_28) ;  /* 0x0000000000081947 */ /* 0x002fea0003800000 */
[----:B------:R-:W1:Y:S02]  /*1f30*/  SYNCS.PHASECHK.TRANS64.TRYWAIT P1, [UR4], R4 ;  /* 0x00000004ff0075a7 */ /* 0x000e640008020144 */
[----:B-1----:R-:W-:Y:S05]  /*1f40*/  @!P1 BRA `(.L_x_29) ;  /* 0x0000004000c89947 */ /* 0x002fea0003800000 */
.L_x_28:
[----:B------:R-:W-:Y:S01]  /*1f50*/  ULEA UR9, UR8, UR45, 0xa ;  /* 0x0000002d08097291 */ /* 0x000fe2000f8e503f */
[----:B------:R-:W-:Y:S01]  /*1f60*/  WARPGROUP.ARRIVE ;  /* 0x00000000000079c5 */ /* 0x000fe20000000000 */
[----:B------:R-:W-:Y:S01]  /*1f70*/  ULEA UR10, UR8, UR46, 0xa ;  /* 0x0000002e080a7291 */ /* 0x000fe2000f8e503f */
[----:B------:R-:W-:Y:S01]  /*1f80*/  UMOV UR5, 0x40000040 ;  /* 0x4000004000057882 */ /* 0x000fe20000000000 */
[----:B------:R-:W-:-:S03]  /*1f90*/  UMOV UR7, 0x40000040 ;  /* 0x4000004000077882 */ /* 0x000fc60000000000 */
[----:B------:R-:W-:Y:S02]  /*1fa0*/  UMOV UR4, UR9 ;  /* 0x0000000900047c82 */ /* 0x000fe40008000000 */
[----:B------:R-:W-:Y:S02]  /*1fb0*/  UMOV UR6, UR10 ;  /* 0x0000000a00067c82 */ /* 0x000fe40008000000 */
[----:B------:R-:W-:Y:S01]  /*1fc0*/  HGMMA.64x64x16.F32 R24, gdesc[UR4], R24, gsb0 ;  /* 0x00e00000041879f0 */ /* 0x000fe20008000818 */
        /* <DEDUP_REMOVED lines=51> */
[----:B------:R-:W-:Y:S01]  /*2300*/  BPT.TRAP 0x1 ;  /* 0x000000040000795c */ /* 0x000fe20000300000 */
.L_x_30:
[----:B------:R-:W-:-:S13]  /*2310*/  ISETP.NE.AND P1, PT, R57, RZ, PT ;  /* 0x000000ff3900720c */ /* 0x000fda0003f25270 */
[----:B01----:R-:W-:-:S05]  /*2320*/  @P1 LEA R4, R3, UR41, 0x3 ;  /* 0x0000002903041c11 */ /* 0x003fca000f8e18ff */
[----:B------:R-:W-:-:S05]  /*2330*/  @P1 VIADD R5, R4, 0x28 ;  /* 0x0000002804051836 */ /* 0x000fca0000000000 */
[----:B------:R-:W-:-:S04]  /*2340*/  @P1 PRMT R5, R56, 0x654, R5 ;  /* 0x0000065438051816 */ /* 0x000fc80000000005 */
[----:B------:R0:W-:Y:S01]  /*2350*/  @P1 SYNCS.ARRIVE.TRANS64.RED.A1T0 RZ, [R5+URZ], RZ ;  /* 0x000000ff05ff19a7 */ /* 0x0001e2000810043f */
[----:B------:R-:W-:-:S13]  /*2360*/  ISETP.GT.U32.AND P1, PT, R23, 0x1, PT ;  /* 0x000000011700780c */ /* 0x000fda0003f24070 */
[----:B0-----:R-:W-:Y:S05]  /*2370*/  @P1 BRA `(.L_x_31) ;  /* 0x0000000000041947 */ /* 0x001fea0003800000 */
[----:B------:R-:W-:Y:S01]  /*2380*/  BPT.TRAP 0x1 ;  /* 0x000000040000795c */ /* 0x000fe20000300000 */
.L_x_31:
[----:B------:R-:W-:Y:S01]  /*2390*/  UIADD3 UR8, UR8, 0x1, URZ ;  /* 0x0000000108087890 */ /* 0x000fe2000fffe03f */
[C---:B------:R-:W-:Y:S01]  /*23a0*/  ISETP.GT.AND P2, PT, R0.reuse, 0x1, PT ;  /* 0x000000010000780c */ /* 0x040fe20003f44270 */
[----:B------:R-:W-:Y:S02]  /*23b0*/  VIADD R3, R3, 0x1 ;  /* 0x0000000103037836 */ /* 0x000fe40000000000 */
[----:B------:R-:W-:Y:S01]  /*23c0*/  UISETP.NE.AND UP0, UPT, UR8, 0x5, UPT ;  /* 0x000000050800788c */ /* 0x000fe2000bf05270 */
[----:B------:R-:W-:Y:S02]  /*23d0*/  VIADD R0, R0, 0xffffffff ;  /* 0xffffffff00007836 */ /* 0x000fe40000000000 */
[C---:B------:R-:W-:Y:S01]  /*23e0*/  ISETP.NE.AND P1, PT, R3.reuse, 0x5, PT ;  /* 0x000000050300780c */ /* 0x040fe20003f25270 */
[----:B------:R-:W-:Y:S02]  /*23f0*/  USEL UR4, URZ, 0x1, UP0 ;  /* 0x000000013f047887 */ /* 0x000fe40008000000 */
[----:B------:R-:W-:Y:S01]  /*2400*/  USEL UR8, UR8, URZ, UP0 ;  /* 0x0000003f08087287 */ /* 0x000fe20008000000 */
[----:B------:R-:W-:-:S03]  /*2410*/  SEL R3, R3, RZ, P1 ;  /* 0x000000ff03037207 */ /* 0x000fc60000800000 */
[----:B------:R-:W-:Y:S01]  /*2420*/  LOP3.LUT R6, R6, UR4, RZ, 0x3c, !PT ;  /* 0x0000000406067c12 */ /* 0x000fe2000f8e3cff */
[----:B------:R-:W-:Y:S07]  /*2430*/  @P2 BRA `(.L_x_32) ;  /* 0xfffffff8009c2947 */ /* 0x000fee000383ffff */
.L_x_25:
[----:B------:R-:W0:Y:S01]  /*2440*/  LDC R0, c[0x0][0x28c] ;  /* 0x0000a300ff007b82 */ /* 0x000e220000000800 */
[----:B------:R-:W-:-:S04]  /*2450*/  IMAD.U32 R3, RZ, RZ, UR49 ;  /* 0x00000031ff037e24 */ /* 0x000fc8000f8e00ff */
[----:B------:R1:W-:Y:S01]  /*2460*/  SYNCS.ARRIVE.TRANS64.A1T0 RZ, [R3+UR48], RZ ;  /* 0x000000ff03ff79a7 */ /* 0x0003e20008100030 */
[----:B0-----:R-:W-:-:S13]  /*2470*/  ISETP.GE.AND P1, PT, R0, 0x1, PT ;  /* 0x000000010000780c */ /* 0x001fda0003f26270 */
[----:B-1----:R-:W-:Y:S05]  /*2480*/  @!P1 BRA `(.L_x_33) ;  /* 0x0000000000449947 */ /* 0x002fea0003800000 */
[----:B------:R-:W-:Y:S05]  /*2490*/  @!P0 BRA `(.L_x_34) ;  /* 0x0000000000048947 */ /* 0x000fea0003800000 */
[----:B------:R-:W-:Y:S01]  /*24a0*/  BPT.TRAP 0x1 ;  /* 0x000000040000795c */ /* 0x000fe20000300000 */
.L_x_34:
[----:B------:R-:W-:-:S13]  /*24b0*/  ISETP.NE.AND P0, PT, R57, RZ, PT ;  /* 0x000000ff3900720c */ /* 0x000fda0003f05270 */
[----:B------:R-:W-:-:S05]  /*24c0*/  VOTEU.ANY UP0, P0 ;  /* 0x00000000003f7886 */ /* 0x000fca0000000100 */
[----:B------:R-:W-:-:S06]  /*24d0*/  @UP0 UIADD3 UR4, UR38, UR42, URZ ;  /* 0x0000002a26040290 */ /* 0x000fcc000fffe03f */
[----:B------:R-:W-:Y:S02]  /*24e0*/  IMAD.U32 R4, RZ, RZ, UR4 ;  /* 0x00000004ff047e24 */ /* 0x000fe4000f8e00ff */
[----:B------:R-:W-:Y:S02]  /*24f0*/  IMAD.U32 R3, RZ, RZ, UR4 ;  /* 0x00000004ff037e24 */ /* 0x000fe4000f8e00ff */
[----:B------:R-:W-:-:S05]  /*2500*/  @P0 IMAD.WIDE.U32 R4, R4, -0x33333333, RZ ;  /* 0xcccccccd04040825 */ /* 0x000fca00078e00ff */
[----:B------:R-:W-:-:S05]  /*2510*/  @P0 SHF.R.U32.HI R0, RZ, 0x2, R5 ;  /* 0x00000002ff000819 */ /* 0x000fca0000011605 */
[----:B------:R-:W-:-:S05]  /*2520*/  @P0 IMAD R0, R0, -0x5, R3 ;  /* 0xfffffffb00000824 */ /* 0x000fca00078e0203 */
[----:B------:R-:W-:-:S05]  /*2530*/  @P0 LEA R0, R0, UR41, 0x3 ;  /* 0x0000002900000c11 */ /* 0x000fca000f8e18ff */
[----:B------:R-:W-:-:S05]  /*2540*/  @P0 VIADD R3, R0, 0x28 ;  /* 0x0000002800030836 */ /* 0x000fca0000000000 */
[----:B------:R-:W-:-:S04]  /*2550*/  @P0 PRMT R3, R56, 0x654, R3 ;  /* 0x0000065438030816 */ /* 0x000fc80000000003 */
[----:B------:R0:W-:Y:S01]  /*2560*/  @P0 SYNCS.ARRIVE.TRANS64.RED.A1T0 RZ, [R3+URZ], RZ ;  /* 0x000000ff03ff09a7 */ /* 0x0001e2000810043f */
[----:B------:R-:W-:-:S13]  /*2570*/  ISETP.GT.U32.AND P0, PT, R23, 0x1, PT ;  /* 0x000000011700780c */ /* 0x000fda0003f04070 */
[----:B0-----:R-:W-:Y:S05]  /*2580*/  @P0 BRA `(.L_x_33) ;  /* 0x0000000000040947 */ /* 0x001fea0003800000 */
[----:B------:R-:W-:Y:S01]  /*2590*/  BPT.TRAP 0x1 ;  /* 0x000000040000795c */ /* 0x000fe20000300000 */
.L_x_33:
[----:B------:R-:W-:Y:S01]  /*25a0*/  SHF.L.U32 R0, R75, 0x1f, RZ ;  /* 0x0000001f4b007819 */ /* 0x000fe200000006ff */
[----:B------:R-:W-:Y:S01]  /*25b0*/  UIADD3 UR38, UR38, UR47, URZ ;  /* 0x0000002f26267290 */ /* 0x000fe2000fffe03f */
[----:B------:R-:W-:Y:S01]  /*25c0*/  SHF.R.S32.HI R9, RZ, 0x1f, R19 ;  /* 0x0000001fff097819 */ /* 0x000fe20000011413 */
[----:B------:R-:W-:Y:S01]  /*25d0*/  UISETP.GE.U32.AND UP1, UPT, UR47, 0x5, UPT ;  /* 0x000000052f00788c */ /* 0x000fe2000bf26070 */
[----:B------:R-:W0:Y:S01]  /*25e0*/  SYNCS.PHASECHK.TRANS64.TRYWAIT P0, [UR43+0x8], R0 ;  /* 0x00000800ff0075a7 */ /* 0x000e22000800016b */
[----:B------:R-:W-:-:S04]  /*25f0*/  UISETP.GT.U32.AND UP0, UPT, UR38, 0x4, UPT ;  /* 0x000000042600788c */ /* 0x000fc8000bf04070 */
[----:B------:R-:W-:-:S04]  /*2600*/  UISETP.LT.U32.AND UP0, UPT, UR47, 0x5, UP0 ;  /* 0x000000052f00788c */ /* 0x000fc80008701070 */
[----:B------:R-:W-:Y:S02]  /*2610*/  USEL UR6, URZ, 0x1, !UP0 ;  /* 0x000000013f067887 */ /* 0x000fe4000c000000 */
[----:B------:R-:W-:Y:S02]  /*2620*/  @UP1 UIMAD.WIDE.U32 UR4, UR38, -0x33333333, URZ ;  /* 0xcccccccd260418a5 */ /* 0x000fe4000f8e003f */
[----:B------:R-:W-:Y:S02]  /*2630*/  ULOP3.LUT UR39, UR39, UR6, URZ, 0x3c, !UPT ;  /* 0x0000000627277292 */ /* 0x000fe4000f8e3c3f */
[----:B------:R-:W-:-:S04]  /*2640*/  @UP1 USHF.R.U32.HI UR4, URZ, 0x2, UR5 ;  /* 0x000000023f041899 */ /* 0x000fc80008011605 */
[----:B------:R-:W-:Y:S01]  /*2650*/  @UP1 ULOP3.LUT UR39, UR39, 0x1, UR4, 0x78, !UPT ;  /* 0x0000000127271892 */ /* 0x000fe2000f8e7804 */
[----:B0-----:R-:W-:Y:S11]  /*2660*/  @!P0 BRA `(.L_x_35) ;  /* 0x0000003c00188947 */ /* 0x001ff60003800000 */
.L_x_126:
[----:B------:R-:W-:Y:S01]  /*2670*/  ULDC.64 UR4, c[0x0][0x5d0] ;  /* 0x0001740000047ab9 */ /* 0x000fe20000000a00 */
[----:B------:R-:W-:Y:S01]  /*2680*/  ULDC UR6, c[0x0][0x284] ;  /* 0x0000a10000067ab9 */ /* 0x000fe20000000800 */
[----:B0-----:R-:W-:Y:S02]  /*2690*/  IMAD R0, R9, UR4, RZ ;  /* 0x0000000409007c24 */ /* 0x001fe4000f8e02ff */
[----:B------:R-:W-:Y:S02]  /*26a0*/  IMAD.SHL.U32 R12, R18, 0x40, RZ ;  /* 0x00000040120c7824 */ /* 0x000fe400078e00ff */
[C---:B------:R-:W-:Y:S02]  /*26b0*/  IMAD R3, R19.reuse, UR5, R0 ;  /* 0x0000000513037c24 */ /* 0x040fe4000f8e0200 */
[----:B------:R-:W-:Y:S01]  /*26c0*/  IMAD.SHL.U32 R0, R22, 0x40, RZ ;  /* 0x0000004016007824 */ /* 0x000fe200078e00ff */
[----:B------:R-:W-:Y:S01]  /*26d0*/  SHF.R.S32.HI R13, RZ, 0x1f, R12 ;  /* 0x0000001fff0d7819 */ /* 0x000fe2000001140c */
[----:B------:R-:W-:Y:S01]  /*26e0*/  IMAD.WIDE.U32 R4, R19, UR4, R62 ;  /* 0x0000000413047c25 */ /* 0x000fe2000f8e003e */
[----:B------:R-:W-:-:S02]  /*26f0*/  ULDC.64 UR4, c[0x0][0x5c8] ;  /* 0x0001720000047ab9 */ /* 0x000fc40000000a00 */
[----:B------:R-:W-:Y:S01]  /*2700*/  ISETP.GE.AND P0, PT, R0, UR6, PT ;  /* 0x0000000600007c0c */ /* 0x000fe2000bf06270 */
[----:B------:R-:W-:Y:S01]  /*2710*/  ULDC UR6, c[0x0][0x288] ;  /* 0x0000a20000067ab9 */ /* 0x000fe20000000800 */
[----:B------:R-:W-:Y:S01]  /*2720*/  IADD3 R4, P1, R12, R4, RZ ;  /* 0x000000040c047210 */ /* 0x000fe20007f3e0ff */
[----:B------:R-:W-:Y:S01]  /*2730*/  IMAD.WIDE R20, R22, 0x40, R60 ;  /* 0x0000004016147825 */ /* 0x000fe200078e023c */
[----:B------:R-:W-:Y:S02]  /*2740*/  ISETP.GE.OR P0, PT, R12, UR6, P0 ;  /* 0x000000060c007c0c */ /* 0x000fe40008706670 */
[----:B------:R-:W-:Y:S01]  /*2750*/  IADD3.X R5, R13, R5, R3, P1, !PT ;  /* 0x000000050d057210 */ /* 0x000fe20000ffe403 */
[----:B------:R-:W-:-:S04]  /*2760*/  IMAD R7, R21, UR4, RZ ;  /* 0x0000000415077c24 */ /* 0x000fc8000f8e02ff */
[C---:B------:R-:W-:Y:S02]  /*2770*/  IMAD R7, R20.reuse, UR5, R7 ;  /* 0x0000000514077c24 */ /* 0x040fe4000f8e0207 */
[----:B------:R-:W-:-:S04]  /*2780*/  IMAD.WIDE.U32 R72, R20, UR4, R4 ;  /* 0x0000000414487c25 */ /* 0x000fc8000f8e0004 */
[----:B------:R-:W-:Y:S05]  /*2790*/  @P0 BRA `(.L_x_36) ;  /* 0x0000002000580947 */ /* 0x000fea0003800000 */
[----:B-----5:R-:W-:Y:S01]  /*27a0*/  FSETP.NEU.AND P0, PT, R59, RZ, PT ;  /* 0x000000ff3b00720b */ /* 0x020fe20003f0d000 */
[----:B------:R-:W-:Y:S01]  /*27b0*/  IMAD.IADD R18, R67, 0x1, -R12 ;  /* 0x0000000143127824 */ /* 0x000fe200078e0a0c */
[----:B------:R-:W-:Y:S01]  /*27c0*/  BSSY B0, `(.L_x_36) ;  /* 0x0000213000007945 */ /* 0x000fe20003800000 */
[----:B------:R-:W-:Y:S02]  /*27d0*/  IMAD.IADD R0, R71, 0x1, -R0 ;  /* 0x0000000147007824 */ /* 0x000fe400078e0a00 */
[----:B------:R-:W-:Y:S01]  /*27e0*/  IMAD.IADD R7, R73, 0x1, R7 ;  /* 0x0000000149077824 */ /* 0x000fe200078e0207 */
[----:B------:R-:W-:-:S04]  /*27f0*/  ISETP.GT.AND P2, PT, R18, RZ, PT ;  /* 0x000000ff1200720c */ /* 0x000fc80003f44270 */
[----:B------:R-:W-:-:S03]  /*2800*/  ISETP.GT.AND P1, PT, R0, RZ, P2 ;  /* 0x000000ff0000720c */ /* 0x000fc60001724270 */
[----:B------:R-:W-:Y:S10]  /*2810*/  @!P0 BRA `(.L_x_37) ;  /* 0x0000001400dc8947 */ /* 0x000ff40003800000 */
[----:B------:R-:W0:Y:S01]  /*2820*/  LDC.64 R76, c[0x0][0x5b8] ;  /* 0x00016e00ff4c7b82 */ /* 0x000e220000000a00 */
[----:B------:R-:W-:-:S07]  /*2830*/  ULDC.64 UR4, c[0x0][0x5c0] ;  /* 0x0001700000047ab9 */ /* 0x000fce0000000a00 */
[----:B------:R-:W1:Y:S08]  /*2840*/  LDC.64 R78, c[0x0][0x5b0] ;  /* 0x00016c00ff4e7b82 */ /* 0x000e700000000a00 */
[----:B------:R-:W2:Y:S01]  /*2850*/  LDC.64 R80, c[0x0][0x5a8] ;  /* 0x00016a00ff507b82 */ /* 0x000ea20000000a00 */
[-C--:B0-----:R-:W-:Y:S02]  /*2860*/  IMAD R6, R9, R76.reuse, RZ ;  /* 0x0000004c09067224 */ /* 0x081fe400078e02ff */
[----:B------:R-:W-:-:S04]  /*2870*/  IMAD.WIDE.U32 R4, R19, R76, R62 ;  /* 0x0000004c13047225 */ /* 0x000fc800078e003e */
[----:B------:R-:W-:Y:S01]  /*2880*/  IMAD R73, R19, R77, R6 ;  /* 0x0000004d13497224 */ /* 0x000fe200078e0206 */
[----:B------:R-:W-:Y:S01]  /*2890*/  IADD3 R8, P0, R12, R4, RZ ;  /* 0x000000040c087210 */ /* 0x000fe20007f1e0ff */
[----:B-1----:R-:W-:-:S03]  /*28a0*/  IMAD R3, R21, R78, RZ ;  /* 0x0000004e15037224 */ /* 0x002fc600078e02ff */
[----:B------:R-:W-:Y:S01]  /*28b0*/  IADD3.X R9, R13, R5, R73, P0, !PT ;  /* 0x000000050d097210 */ /* 0x000fe200007fe449 */
[C---:B------:R-:W-:Y:S02]  /*28c0*/  IMAD R77, R20.reuse, R79, R3 ;  /* 0x0000004f144d7224 */ /* 0x040fe400078e0203 */
[----:B------:R-:W-:-:S04]  /*28d0*/  IMAD.WIDE.U32 R4, R20, R78, R8 ;  /* 0x0000004e14047225 */ /* 0x000fc800078e0008 */
[----:B------:R-:W-:Y:S01]  /*28e0*/  IMAD.IADD R3, R5, 0x1, R77 ;  /* 0x0000000105037824 */ /* 0x000fe200078e024d */
[----:B--2---:R-:W-:-:S04]  /*28f0*/  LEA R10, P0, R4, R80, 0x1 ;  /* 0x00000050040a7211 */ /* 0x004fc800078008ff */
[----:B------:R-:W-:-:S05]  /*2900*/  LEA.HI.X R11, R4, R81, R3, 0x1, P0 ;  /* 0x00000051040b7211 */ /* 0x000fca00000f0c03 */
[----:B------:R-:W2:Y:S01]  /*2910*/  @P1 LDG.E.LTC128B.U16 R3, desc[UR36][R10.64] ;  /* 0x000000240a031981 */ /* 0x000ea2000c1e1520 */
[----:B------:R-:W-:Y:S01]  /*2920*/  IMAD.WIDE.U32 R4, R20, R78, R12 ;  /* 0x0000004e14047225 */ /* 0x000fe200078e000c */
[----:B------:R-:W-:Y:S02]  /*2930*/  BSSY B1, `(.L_x_38) ;  /* 0x0000015000017945 */ /* 0x000fe40003800000 */
[----:B------:R-:W-:-:S04]  /*2940*/  IADD3 R14, P0, R62, R4, RZ ;  /* 0x000000043e0e7210 */ /* 0x000fc80007f1e0ff */
[----:B------:R-:W-:Y:S02]  /*2950*/  IADD3.X R15, R63, R77, R5, P0, !PT ;  /* 0x0000004d3f0f7210 */ /* 0x000fe400007fe405 */
[----:B------:R-:W-:Y:S01]  /*2960*/  LEA R6, P0, R72, UR4, 0x1 ;  /* 0x0000000448067c11 */ /* 0x000fe2000f8008ff */
[----:B------:R-:W-:-:S03]  /*2970*/  IMAD.WIDE.U32 R14, R19, R76, R14 ;  /* 0x0000004c130e7225 */ /* 0x000fc600078e000e */
[----:B------:R-:W-:Y:S02]  /*2980*/  LEA.HI.X R7, R72, UR5, R7, 0x1, P0 ;  /* 0x0000000548077c11 */ /* 0x000fe400080f0c07 */
[----:B------:R-:W-:-:S04]  /*2990*/  ISETP.GT.AND P0, PT, R18, 0x1, PT ;  /* 0x000000011200780c */ /* 0x000fc80003f04270 */
[----:B------:R-:W-:Y:S01]  /*29a0*/  ISETP.GT.AND P3, PT, R0, RZ, P0 ;  /* 0x000000ff0000720c */ /* 0x000fe20000764270 */
[----:B--2---:R-:W-:-:S05]  /*29b0*/  HADD2.F32 R4, -RZ, R3.H0_H0 ;  /* 0x20000003ff047230 */ /* 0x004fca0000004100 */
[----:B------:R-:W-:Y:S01]  /*29c0*/  FMUL R5, R4, R59 ;  /* 0x0000003b04057220 */ /* 0x000fe20000400000 */
[----:B------:R-:W-:-:S03]  /*29d0*/  LEA R4, P4, R14, R80, 0x1 ;  /* 0x000000500e047211 */ /* 0x000fc600078808ff */
[----:B------:R-:W-:-:S05]  /*29e0*/  FFMA R5, R24, R58, R5 ;  /* 0x0000003a18057223 */ /* 0x000fca0000000005 */
[----:B------:R-:W-:Y:S01]  /*29f0*/  F2FP.F16.F32.PACK_AB R10, RZ, R5 ;  /* 0x00000005ff0a723e */ /* 0x000fe200000000ff */
[----:B------:R-:W-:-:S03]  /*2a00*/  IMAD.IADD R5, R73, 0x1, R15 ;  /* 0x0000000149057824 */ /* 0x000fc600078e020f */
[----:B------:R-:W-:Y:S01]  /*2a10*/  PRMT R11, R10, 0x7610, R11 ;  /* 0x000076100a0b7816 */ /* 0x000fe2000000000b */
[----:B------:R-:W-:Y:S01]  /*2a20*/  IMAD.SHL.U32 R10, R78, 0x8, RZ ;  /* 0x000000084e0a7824 */ /* 0x000fe200078e00ff */
[----:B------:R-:W-:-:S03]  /*2a30*/  LEA.HI.X R5, R14, R81, R5, 0x1, P4 ;  /* 0x000000510e057211 */ /* 0x000fc600020f0c05 */
[----:B------:R0:W-:Y:S02]  /*2a40*/  @P1 STG.E.U16 desc[UR36][R6.64], R11 ;  /* 0x0000000b06001986 */ /* 0x0001e4000c101524 */
[----:B0-----:R-:W-:Y:S01]  /*2a50*/  SHF.L.U64.HI R11, R78, 0x3, R79 ;  /* 0x000000034e0b7819 */ /* 0x001fe2000001024f */
[----:B------:R-:W-:Y:S06]  /*2a60*/  @!P3 BRA `(.L_x_39) ;  /* 0x000000000004b947 */ /* 0x000fec0003800000 */
[----:B------:R0:W5:Y:S02]  /*2a70*/  LDG.E.LTC128B.U16 R3, desc[UR36][R4.64+0x2] ;  /* 0x0000022404037981 */ /* 0x000164000c1e1520 */
.L_x_39:
[----:B------:R-:W-:Y:S05]  /*2a80*/  BSYNC B1 ;  /* 0x0000000000017941 */ /* 0x000fea0003800000 */
.L_x_38:
[----:B-----5:R-:W-:Y:S01]  /*2a90*/  HADD2.F32 R14, -RZ, R3.H0_H0 ;  /* 0x20000003ff0e7230 */ /* 0x020fe20000004100 */
[----:B------:R-:W-:Y:S01]  /*2aa0*/  ISETP.GT.AND P2, PT, R0, 0x8, P2 ;  /* 0x000000080000780c */ /* 0x000fe20001744270 */
[----:B------:R-:W-:Y:S01]  /*2ab0*/  IMAD.WIDE.U32 R10, R20, R78, R10 ;  /* 0x0000004e140a7225 */ /* 0x000fe200078e000a */
[----:B------:R-:W-:-:S03]  /*2ac0*/  PRMT R20, R3, 0x7610, R20 ;  /* 0x0000761003147816 */ /* 0x000fc60000000014 */
[----:B------:R-:W-:Y:S01]  /*2ad0*/  FMUL R14, R14, R59 ;  /* 0x0000003b0e0e7220 */ /* 0x000fe20000400000 */
[----:B------:R-:W-:Y:S01]  /*2ae0*/  IMAD.IADD R77, R77, 0x1, R11 ;  /* 0x000000014d4d7824 */ /* 0x000fe200078e020b */
[----:B------:R-:W-:Y:S02]  /*2af0*/  IADD3 R8, P1, R8, R10, RZ ;  /* 0x0000000a08087210 */ /* 0x000fe40007f3e0ff */
[----:B------:R-:W-:-:S03]  /*2b00*/  FFMA R25, R25, R58, R14 ;  /* 0x0000003a19197223 */ /* 0x000fc6000000000e */
[----:B------:R-:W-:Y:S01]  /*2b10*/  IMAD.X R9, R77, 0x1, R9, P1 ;  /* 0x000000014d097824 */ /* 0x000fe200008e0609 */
[C---:B------:R-:W-:Y:S02]  /*2b20*/  LEA R14, P1, R8.reuse, R80, 0x1 ;  /* 0x00000050080e7211 */ /* 0x040fe400078208ff */
[----:B------:R-:W-:Y:S02]  /*2b30*/  F2FP.F16.F32.PACK_AB R25, RZ, R25 ;  /* 0x00000019ff19723e */ /* 0x000fe400000000ff */
[----:B------:R-:W-:-:S03]  /*2b40*/  LEA.HI.X R15, R8, R81, R9, 0x1, P1 ;  /* 0x00000051080f7211 */ /* 0x000fc600008f0c09 */
[----:B------:R1:W-:Y:S04]  /*2b50*/  @P3 STG.E.U16 desc[UR36][R6.64+0x2], R25 ;  /* 0x0000021906003986 */ /* 0x0003e8000c101524 */
[----:B------:R-:W2:Y:S01]  /*2b60*/  @P2 LDG.E.LTC128B.U16 R20, desc[UR36][R14.64] ;  /* 0x000000240e142981 */ /* 0x000ea2000c1e1520 */
[----:B------:R-:W-:Y:S01]  /*2b70*/  IADD3 R12, P1, P3, R62, R10, R12 ;  /* 0x0000000a3e0c7210 */ /* 0x000fe20007b3e00c */
[----:B------:R-:W-:Y:S01]  /*2b80*/  BSSY B1, `(.L_x_40) ;  /* 0x0000011000017945 */ /* 0x000fe20003800000 */
[C---:B------:R-:W-:Y:S02]  /*2b90*/  SHF.L.U64.HI R11, R64.reuse, 0x1, R65 ;  /* 0x00000001400b7819 */ /* 0x040fe40000010241 */
[----:B------:R-:W-:Y:S02]  /*2ba0*/  IADD3.X R13, R63, R77, R13, P1, P3 ;  /* 0x0000004d3f0d7210 */ /* 0x000fe40000fe640d */
[----:B------:R-:W-:-:S02]  /*2bb0*/  LEA R10, P1, R64, R6, 0x1 ;  /* 0x00000006400a7211 */ /* 0x000fc400078208ff */
[----:B------:R-:W-:Y:S01]  /*2bc0*/  ISETP.GT.AND P0, PT, R0, 0x8, P0 ;  /* 0x000000080000780c */ /* 0x000fe20000704270 */
[----:B------:R-:W-:-:S04]  /*2bd0*/  IMAD.WIDE.U32 R12, R19, R76, R12 ;  /* 0x0000004c130c7225 */ /* 0x000fc800078e000c */
[----:B------:R-:W-:Y:S02]  /*2be0*/  IMAD.X R11, R11, 0x1, R7, P1 ;  /* 0x000000010b0b7824 */ /* 0x000fe400008e0607 */
[----:B------:R-:W-:Y:S02]  /*2bf0*/  IMAD.IADD R9, R73, 0x1, R13 ;  /* 0x0000000149097824 */ /* 0x000fe400078e020d */
[----:B--2---:R-:W-:-:S05]  /*2c00*/  HADD2.F32 R8, -RZ, R20.H0_H0 ;  /* 0x20000014ff087230 */ /* 0x004fca0000004100 */
[----:B------:R-:W-:Y:S01]  /*2c10*/  FMUL R3, R8, R59 ;  /* 0x0000003b08037220 */ /* 0x000fe20000400000 */
[----:B------:R-:W-:-:S03]  /*2c20*/  LEA R8, P3, R12, R80, 0x1 ;  /* 0x000000500c087211 */ /* 0x000fc600078608ff */
[----:B------:R-:W-:Y:S01]  /*2c30*/  FFMA R3, R26, R58, R3 ;  /* 0x0000003a1a037223 */ /* 0x000fe20000000003 */
[----:B------:R-:W-:-:S04]  /*2c40*/  LEA.HI.X R9, R12, R81, R9, 0x1, P3 ;  /* 0x000000510c097211 */ /* 0x000fc800018f0c09 */
[----:B------:R-:W-:-:S05]  /*2c50*/  F2FP.F16.F32.PACK_AB R3, RZ, R3 ;  /* 0x00000003ff03723e */ /* 0x000fca00000000ff */
[----:B------:R1:W-:Y:S01]  /*2c60*/  @P2 STG.E.U16 desc[UR36][R10.64], R3 ;  /* 0x000000030a002986 */ /* 0x0003e2000c101524 */
[----:B------:R-:W-:Y:S05]  /*2c70*/  @!P0 BRA `(.L_x_41) ;  /* 0x0000000000048947 */ /* 0x000fea0003800000 */
[----:B------:R2:W5:Y:S02]  /*2c80*/  LDG.E.LTC128B.U16 R20, desc[UR36][R8.64+0x2] ;  /* 0x0000022408147981 */ /* 0x000564000c1e1520 */
.L_x_41:
[----:B------:R-:W-:Y:S05]  /*2c90*/  BSYNC B1 ;  /* 0x0000000000017941 */ /* 0x000fea0003800000 */
.L_x_40:
[----:B-----5:R-:W-:Y:S01]  /*2ca0*/  HADD2.F32 R12, -RZ, R20.H0_H0 ;  /* 0x20000014ff0c7230 */ /* 0x020fe20000004100 */
[----:B------:R-:W-:Y:S01]  /*2cb0*/  ISETP.GT.AND P1, PT, R18, 0x8, PT ;  /* 0x000000081200780c */ /* 0x000fe20003f24270 */
[----:B------:R-:W-:Y:S03]  /*2cc0*/  BSSY B1, `(.L_x_42) ;  /* 0x0000008000017945 */ /* 0x000fe60003800000 */
[----:B------:R-:W-:Y:S01]  /*2cd0*/  FMUL R12, R12, R59 ;  /* 0x0000003b0c0c7220 */ /* 0x000fe20000400000 */
[----:B------:R-:W-:-:S03]  /*2ce0*/  ISETP.GT.AND P2, PT, R0, RZ, P1 ;  /* 0x000000ff0000720c */ /* 0x000fc60000f44270 */
[----:B------:R-:W-:-:S05]  /*2cf0*/  FFMA R12, R27, R58, R12 ;  /* 0x0000003a1b0c7223 */ /* 0x000fca000000000c */
[----:B------:R-:W-:-:S05]  /*2d00*/  F2FP.F16.F32.PACK_AB R12, RZ, R12 ;  /* 0x0000000cff0c723e */ /* 0x000fca00000000ff */
[----:B------:R3:W-:Y:S01]  /*2d10*/  @P0 STG.E.U16 desc[UR36][R10.64+0x2], R12 ;  /* 0x0000020c0a000986 */ /* 0x0007e2000c101524 */
[----:B------:R-:W-:Y:S05]  /*2d20*/  @!P2 BRA `(.L_x_43) ;  /* 0x000000000004a947 */ /* 0x000fea0003800000 */
[----:B------:R4:W5:Y:S02]  /*2d30*/  LDG.E.LTC128B.U16 R20, desc[UR36][R4.64+0x10] ;  /* 0x0000102404147981 */ /* 0x000964000c1e1520 */
.L_x_43:
[----:B------:R-:W-:Y:S05]  /*2d40*/  BSYNC B1 ;  /* 0x0000000000017941 */ /* 0x000fea0003800000 */
.L_x_42:
[----:B---3-5:R-:W-:Y:S01]  /*2d50*/  HADD2.F32 R12, -RZ, R20.H0_H0 ;  /* 0x20000014ff0c7230 */ /* 0x028fe20000004100 */
[----:B------:R-:W-:Y:S01]  /*2d60*/  ISETP.GT.AND P0, PT, R18, 0x9, PT ;  /* 0x000000091200780c */ /* 0x000fe20003f04270 */
[----:B------:R-:W-:Y:S03]  /*2d70*/  BSSY B1, `(.L_x_44) ;  /* 0x0000008000017945 */ /* 0x000fe60003800000 */
[----:B-1----:R-:W-:Y:S01]  /*2d80*/  FMUL R3, R12, R59 ;  /* 0x0000003b0c037220 */ /* 0x002fe20000400000 */
[----:B------:R-:W-:-:S03]  /*2d90*/  ISETP.GT.AND P3, PT, R0, RZ, P0 ;  /* 0x000000ff0000720c */ /* 0x000fc60000764270 */
[----:B------:R-:W-:-:S05]  /*2da0*/  FFMA R3, R28, R58, R3 ;  /* 0x0000003a1c037223 */ /* 0x000fca0000000003 */
[----:B------:R-:W-:-:S05]  /*2db0*/  F2FP.F16.F32.PACK_AB R3, RZ, R3 ;  /* 0x00000003ff03723e */ /* 0x000fca00000000ff */
[----:B------:R1:W-:Y:S01]  /*2dc0*/  @P2 STG.E.U16 desc[UR36][R6.64+0x10], R3 ;  /* 0x0000100306002986 */ /* 0x0003e2000c101524 */
[----:B------:R-:W-:Y:S05]  /*2dd0*/  @!P3 BRA `(.L_x_45) ;  /* 0x000000000004b947 */ /* 0x000fea0003800000 */
[----:B------:R3:W5:Y:S02]  /*2de0*/  LDG.E.LTC128B.U16 R20, desc[UR36][R4.64+0x12] ;  /* 0x0000122404147981 */ /* 0x000764000c1e1520 */
.L_x_45:
[----:B------:R-:W-:Y:S05]  /*2df0*/  BSYNC B1 ;  /* 0x0000000000017941 */ /* 0x000fea0003800000 */
.L_x_44:
[----:B-----5:R-:W-:Y:S01]  /*2e00*/  HADD2.F32 R12, -RZ, R20.H0_H0 ;  /* 0x20000014ff0c7230 */ /* 0x020fe20000004100 */
[----:B------:R-:W-:Y:S01]  /*2e10*/  ISETP.GT.AND P1, PT, R0, 0x8, P1 ;  /* 0x000000080000780c */ /* 0x000fe20000f24270 */
[----:B------:R-:W-:Y:S03]  /*2e20*/  BSSY B1, `(.L_x_46) ;  /* 0x0000007000017945 */ /* 0x000fe60003800000 */
[----:B------:R-:W-:-:S04]  /*2e30*/  FMUL R12, R12, R59 ;  /* 0x0000003b0c0c7220 */ /* 0x000fc80000400000 */
[----:B------:R-:W-:-:S05]  /*2e40*/  FFMA R12, R29, R58, R12 ;  /* 0x0000003a1d0c7223 */ /* 0x000fca000000000c */
[----:B------:R-:W-:-:S05]  /*2e50*/  F2FP.F16.F32.PACK_AB R12, RZ, R12 ;  /* 0x0000000cff0c723e */ /* 0x000fca00000000ff */
[----:B------:R0:W-:Y:S01]  /*2e60*/  @P3 STG.E.U16 desc[UR36][R6.64+0x12], R12 ;  /* 0x0000120c06003986 */ /* 0x0001e2000c101524 */
[----:B------:R-:W-:Y:S05]  /*2e70*/  @!P1 BRA `(.L_x_47) ;  /* 0x0000000000049947 */ /* 0x000fea0003800000 */
[----:B------:R0:W5:Y:S02]  /*2e80*/  LDG.E.LTC128B.U16 R20, desc[UR36][R8.64+0x10] ;  /* 0x0000102408147981 */ /* 0x000164000c1e1520 */
.L_x_47:
[----:B------:R-:W-:Y:S05]  /*2e90*/  BSYNC B1 ;  /* 0x0000000000017941 */ /* 0x000fea0003800000 */
.L_x_46:
[----:B0----5:R-:W-:Y:S01]  /*2ea0*/  HADD2.F32 R12, -RZ, R20.H0_H0 ;  /* 0x20000014ff0c7230 */ /* 0x021fe20000004100 */
[----:B------:R-:W-:Y:S01]  /*2eb0*/  ISETP.GT.AND P0, PT, R0, 0x8, P0 ;  /* 0x000000080000780c */ /* 0x000fe20000704270 */
[----:B------:R-:W-:Y:S03]  /*2ec0*/  BSSY B1, `(.L_x_48) ;  /* 0x0000007000017945 */ /* 0x000fe60003800000 */
[----:B-1----:R-:W-:-:S04]  /*2ed0*/  FMUL R3, R12, R59 ;  /* 0x0000003b0c037220 */ /* 0x002fc80000400000 */
[----:B------:R-:W-:-:S05]  /*2ee0*/  FFMA R3, R30, R58, R3 ;  /* 0x0000003a1e037223 */ /* 0x000fca0000000003 */
[----:B------:R-:W-:-:S05]  /*2ef0*/  F2FP.F16.F32.PACK_AB R3, RZ, R3 ;  /* 0x00000003ff03723e */ /* 0x000fca00000000ff */
[----:B------:R0:W-:Y:S01]  /*2f00*/  @P1 STG.E.U16 desc[UR36][R10.64+0x10], R3 ;  /* 0x000010030a001986 */ /* 0x0001e2000c101524 */
[----:B------:R-:W-:Y:S05]  /*2f10*/  @!P0 BRA `(.L_x_49) ;  /* 0x0000000000048947 */ /* 0x000fea0003800000 */
[----:B------:R1:W5:Y:S02]  /*2f20*/  LDG.E.LTC128B.U16 R20, desc[UR36][R8.64+0x12] ;  /* 0x0000122408147981 */ /* 0x000364000c1e1520 */
.L_x_49:
[----:B------:R-:W-:Y:S05]  /*2f30*/  BSYNC B1 ;  /* 0x0000000000017941 */ /* 0x000fea0003800000 */
.L_x_48:
        /* <DEDUP_REMOVED lines=10> */
.L_x_51:
[----:B------:R-:W-:Y:S05]  /*2fe0*/  BSYNC B1 ;  /* 0x0000000000017941 */ /* 0x000fea0003800000 */
.L_x_50:
[----:B0----5:R-:W-:Y:S01]  /*2ff0*/  HADD2.F32 R12, -RZ, R20.H0_H0 ;  /* 0x20000014ff0c7230 */ /* 0x021fe20000004100 */
        /* <DEDUP_REMOVED lines=9> */
.L_x_53:
[----:B------:R-:W-:Y:S05]  /*3090*/  BSYNC B1 ;  /* 0x0000000000017941 */ /* 0x000fea0003800000 */
.L_x_52:
        /* <DEDUP_REMOVED lines=9> */
.L_x_55:
[----:B------:R-:W-:Y:S05]  /*3130*/  BSYNC B1 ;  /* 0x0000000000017941 */ /* 0x000fea0003800000 */
.L_x_54:
[----:B0----5:R-:W-:Y:S01]  /*3140*/  HADD2.F32 R12, -RZ, R20.H0_H0 ;  /* 0x20000014ff0c7230 */ /* 0x021fe20000004100 */
        /* <DEDUP_REMOVED lines=8> */
.L_x_57:
[----:B------:R-:W-:Y:S05]  /*31d0*/  BSYNC B1 ;  /* 0x0000000000017941 */ /* 0x000fea0003800000 */
.L_x_56:
        /* <DEDUP_REMOVED lines=10> */
.L_x_59:
[----:B------:R-:W-:Y:S05]  /*3280*/  BSYNC B1 ;  /* 0x0000000000017941 */ /* 0x000fea0003800000 */
.L_x_58:
        /* <DEDUP_REMOVED lines=10> */
.L_x_61:
[----:B------:R-:W-:Y:S05]  /*3330*/  BSYNC B1 ;  /* 0x0000000000017941 */ /* 0x000fea0003800000 */
.L_x_60:
        /* <DEDUP_REMOVED lines=9> */
.L_x_63:
[----:B------:R-:W-:Y:S05]  /*33d0*/  BSYNC B1 ;  /* 0x0000000000017941 */ /* 0x000fea0003800000 */
.L_x_62:
        /* <DEDUP_REMOVED lines=9> */
.L_x_65:
[----:B------:R-:W-:Y:S05]  /*3470*/  BSYNC B1 ;  /* 0x0000000000017941 */ /* 0x000fea0003800000 */
.L_x_64:
        /* <DEDUP_REMOVED lines=10> */
.L_x_67:
[----:B------:R-:W-:Y:S05]  /*3520*/  BSYNC B1 ;  /* 0x0000000000017941 */ /* 0x000fea0003800000 */
.L_x_66:
        /* <DEDUP_REMOVED lines=10> */
.L_x_69:
[----:B------:R-:W-:Y:S05]  /*35d0*/  BSYNC B1 ;  /* 0x0000000000017941 */ /* 0x000fea0003800000 */
.L_x_68:
        /* <DEDUP_REMOVED lines=9> */
.L_x_71:
[----:B------:R-:W-:Y:S05]  /*3670*/  BSYNC B1 ;  /* 0x0000000000017941 */ /* 0x000fea0003800000 */
.L_x_70:
        /* <DEDUP_REMOVED lines=9> */
.L_x_73:
[----:B------:R-:W-:Y:S05]  /*3710*/  BSYNC B1 ;  /* 0x0000000000017941 */ /* 0x000fea0003800000 */
.L_x_72:
        /* <DEDUP_REMOVED lines=10> */
.L_x_75:
[----:B------:R-:W-:Y:S05]  /*37c0*/  BSYNC B1 ;  /* 0x0000000000017941 */ /* 0x000fea0003800000 */
.L_x_74:
        /* <DEDUP_REMOVED lines=10> */
.L_x_77:
[----:B------:R-:W-:Y:S05]  /*3870*/  BSYNC B1 ;  /* 0x0000000000017941 */ /* 0x000fea0003800000 */
.L_x_76:
        /* <DEDUP_REMOVED lines=9> */
.L_x_79:
[----:B------:R-:W-:Y:S05]  /*3910*/  BSYNC B1 ;  /* 0x0000000000017941 */ /* 0x000fea0003800000 */
.L_x_78:
        /* <DEDUP_REMOVED lines=9> */
.L_x_81:
[----:B------:R-:W-:Y:S05]  /*39b0*/  BSYNC B1 ;  /* 0x0000000000017941 */ /* 0x000fea0003800000 */
.L_x_80:
        /* <DEDUP_REMOVED lines=10> */
.L_x_83:
[----:B------:R-:W-:Y:S05]  /*3a60*/  BSYNC B1 ;  /* 0x0000000000017941 */ /* 0x000fea0003800000 */
.L_x_82:
        /* <DEDUP_REMOVED lines=10> */
.L_x_85:
[----:B------:R-:W-:Y:S05]  /*3b10*/  BSYNC B1 ;  /* 0x0000000000017941 */ /* 0x000fea0003800000 */
.L_x_84:
        /* <DEDUP_REMOVED lines=9> */
.L_x_87:
[----:B------:R-:W-:Y:S05]  /*3bb0*/  BSYNC B1 ;  /* 0x0000000000017941 */ /* 0x000fea0003800000 */
.L_x_86:
        /* <DEDUP_REMOVED lines=9> */
.L_x_89:
[----:B------:R-:W-:Y:S05]  /*3c50*/  BSYNC B1 ;  /* 0x0000000000017941 */ /* 0x000fea0003800000 */
.L_x_88:
        /* <DEDUP_REMOVED lines=10> */
.L_x_91:
[----:B------:R-:W-:Y:S05]  /*3d00*/  BSYNC B1 ;  /* 0x0000000000017941 */ /* 0x000fea0003800000 */
.L_x_90:
        /* <DEDUP_REMOVED lines=10> */
.L_x_93:
[----:B------:R-:W-:Y:S05]  /*3db0*/  BSYNC B1 ;  /* 0x0000000000017941 */ /* 0x000fea0003800000 */
.L_x_92:
[----:B0--345:R-:W-:Y:S01]  /*3dc0*/  HADD2.F32 R4, -RZ, R20.H0_H0 ;  /* 0x20000014ff047230 */ /* 0x039fe20000004100 */
        /* <DEDUP_REMOVED lines=8> */
.L_x_95:
[----:B------:R-:W-:Y:S05]  /*3e50*/  BSYNC B1 ;  /* 0x0000000000017941 */ /* 0x000fea0003800000 */
.L_x_94:
[----:B0----5:R-:W-:Y:S01]  /*3e60*/  HADD2.F32 R4, -RZ, R20.H0_H0 ;  /* 0x20000014ff047230 */ /* 0x021fe20000004100 */
[----:B------:R-:W-:Y:S01]  /*3e70*/  ISETP.GT.AND P0, PT, R0, 0x8, P0 ;  /* 0x000000080000780c */ /* 0x000fe20000704270 */
[----:B------:R-:W-:Y:S01]  /*3e80*/  @P1 IMAD.MOV.U32 R5, RZ, RZ, R11 ;  /* 0x000000ffff051224 */ /* 0x000fe200078e000b */
[----:B------:R-:W-:Y:S02]  /*3e90*/  BSSY B1, `(.L_x_96) ;  /* 0x0000008000017945 */ /* 0x000fe40003800000 */
[----:B------:R-:W-:Y:S01]  /*3ea0*/  FMUL R3, R4, R59 ;  /* 0x0000003b04037220 */ /* 0x000fe20000400000 */
[----:B------:R-:W-:-:S03]  /*3eb0*/  @P1 IMAD.MOV.U32 R4, RZ, RZ, R10 ;  /* 0x000000ffff041224 */ /* 0x000fc600078e000a */
[----:B------:R-:W-:-:S05]  /*3ec0*/  FFMA R3, R54, R58, R3 ;  /* 0x0000003a36037223 */ /* 0x000fca0000000003 */
[----:B------:R-:W-:-:S05]  /*3ed0*/  F2FP.F16.F32.PACK_AB R3, RZ, R3 ;  /* 0x00000003ff03723e */ /* 0x000fca00000000ff */
[----:B------:R0:W-:Y:S01]  /*3ee0*/  @P1 STG.E.U16 desc[UR36][R4.64+0x70], R3 ;  /* 0x0000700304001986 */ /* 0x0001e2000c101524 */
[----:B------:R-:W-:Y:S05]  /*3ef0*/  @!P0 BRA `(.L_x_97) ;  /* 0x0000000000048947 */ /* 0x000fea0003800000 */
[----:B------:R4:W5:Y:S02]  /*3f00*/  LDG.E.LTC128B.U16 R20, desc[UR36][R8.64+0x72] ;  /* 0x0000722408147981 */ /* 0x000964000c1e1520 */
.L_x_97:
[----:B------:R-:W-:Y:S05]  /*3f10*/  BSYNC B1 ;  /* 0x0000000000017941 */ /* 0x000fea0003800000 */
.L_x_96:
[----:B------:R-:W-:Y:S05]  /*3f20*/  @!P0 BRA `(.L_x_98) ;  /* 0x0000000800708947 */ /* 0x000fea0003800000 */
[----:B-----5:R-:W-:-:S05]  /*3f30*/  HADD2.F32 R20, -RZ, R20.H0_H0 ;  /* 0x20000014ff147230 */ /* 0x020fca0000004100 */
[----:B------:R-:W-:-:S04]  /*3f40*/  FMUL R20, R20, R59 ;  /* 0x0000003b14147220 */ /* 0x000fc80000400000 */
[----:B------:R-:W-:-:S05]  /*3f50*/  FFMA R20, R55, R58, R20 ;  /* 0x0000003a37147223 */ /* 0x000fca0000000014 */
[----:B------:R-:W-:-:S05]  /*3f60*/  F2FP.F16.F32.PACK_AB R20, RZ, R20 ;  /* 0x00000014ff14723e */ /* 0x000fca00000000ff */
[----:B------:R0:W-:Y:S01]  /*3f70*/  STG.E.U16 desc[UR36][R10.64+0x72], R20 ;  /* 0x000072140a007986 */ /* 0x0001e2000c101524 */
[----:B------:R-:W-:Y:S05]  /*3f80*/  BRA `(.L_x_98) ;  /* 0x0000000800587947 */ /* 0x000fea0003800000 */
.L_x_37:
[----:B------:R-:W-:Y:S01]  /*3f90*/  ISETP.GT.AND P3, PT, R18, 0x1, PT ;  /* 0x000000011200780c */ /* 0x000fe20003f64270 */
[----:B------:R-:W-:Y:S01]  /*3fa0*/  ULDC.64 UR4, c[0x0][0x5c0] ;  /* 0x0001700000047ab9 */ /* 0x000fe20000000a00 */
[-C--:B------:R-:W-:Y:S01]  /*3fb0*/  FMUL R24, R24, R58.reuse ;  /* 0x0000003a18187220 */ /* 0x080fe20000400000 */
[----:B------:R-:W-:Y:S01]  /*3fc0*/  LEA R4, P4, R72, UR4, 0x1 ;  /* 0x0000000448047c11 */ /* 0x000fe2000f8808ff */
[-C--:B------:R-:W-:Y:S01]  /*3fd0*/  FMUL R25, R25, R58.reuse ;  /* 0x0000003a19197220 */ /* 0x080fe20000400000 */
[----:B------:R-:W-:Y:S01]  /*3fe0*/  ISETP.GT.AND P0, PT, R0, RZ, P3 ;  /* 0x000000ff0000720c */ /* 0x000fe20001f04270 */
[----:B------:R-:W-:Y:S01]  /*3ff0*/  FMUL R26, R26, R58 ;  /* 0x0000003a1a1a7220 */ /* 0x000fe20000400000 */
[----:B------:R-:W-:Y:S01]  /*4000*/  F2FP.F16.F32.PACK_AB R24, RZ, R24 ;  /* 0x00000018ff18723e */ /* 0x000fe200000000ff */
[-C--:B------:R-:W-:Y:S01]  /*4010*/  FMUL R27, R27, R58.reuse ;  /* 0x0000003a1b1b7220 */ /* 0x080fe20000400000 */
[----:B------:R-:W-:Y:S01]  /*4020*/  LEA.HI.X R5, R72, UR5, R7, 0x1, P4 ;  /* 0x0000000548057c11 */ /* 0x000fe2000a0f0c07 */
[-C--:B------:R-:W-:Y:S01]  /*4030*/  FMUL R28, R28, R58.reuse ;  /* 0x0000003a1c1c7220 */ /* 0x080fe20000400000 */
[----:B------:R-:W-:Y:S01]  /*4040*/  F2FP.F16.F32.PACK_AB R25, RZ, R25 ;  /* 0x00000019ff19723e */ /* 0x000fe200000000ff */
[-C--:B------:R-:W-:Y:S01]  /*4050*/  FMUL R29, R29, R58.reuse ;  /* 0x0000003a1d1d7220 */ /* 0x080fe20000400000 */
[----:B------:R-:W-:Y:S01]  /*4060*/  ISETP.GT.AND P2, PT, R0, 0x8, P2 ;  /* 0x000000080000780c */ /* 0x000fe20001744270 */
[----:B------:R-:W-:Y:S01]  /*4070*/  @P1 STG.E.U16 desc[UR36][R4.64], R24 ;  /* 0x0000001804001986 */ /* 0x000fe2000c101524 */
[----:B------:R-:W-:Y:S01]  /*4080*/  ISETP.GT.AND P1, PT, R18, 0x8, PT ;  /* 0x000000081200780c */ /* 0x000fe20003f24270 */
[----:B------:R-:W-:Y:S01]  /*4090*/  FMUL R30, R30, R58 ;  /* 0x0000003a1e1e7220 */ /* 0x000fe20000400000 */
[C---:B------:R-:W-:Y:S01]  /*40a0*/  SHF.L.U64.HI R3, R64.reuse, 0x1, R65 ;  /* 0x0000000140037819 */ /* 0x040fe20000010241 */
[----:B------:R-:W-:Y:S01]  /*40b0*/  @P0 STG.E.U16 desc[UR36][R4.64+0x2], R25 ;  /* 0x0000021904000986 */ /* 0x000fe2000c101524 */
[----:B------:R-:W-:Y:S01]  /*40c0*/  LEA R6, P5, R64, R4, 0x1 ;  /* 0x0000000440067211 */ /* 0x000fe200078a08ff */
[-C--:B------:R-:W-:Y:S01]  /*40d0*/  FMUL R31, R31, R58.reuse ;  /* 0x0000003a1f1f7220 */ /* 0x080fe20000400000 */
[----:B------:R-:W-:Y:S01]  /*40e0*/  ISETP.GT.AND P3, PT, R0, 0x8, P3 ;  /* 0x000000080000780c */ /* 0x000fe20001f64270 */
[-C--:B------:R-:W-:Y:S01]  /*40f0*/  FMUL R32, R32, R58.reuse ;  /* 0x0000003a20207220 */ /* 0x080fe20000400000 */
[----:B------:R-:W-:Y:S01]  /*4100*/  ISETP.GT.AND P0, PT, R18, 0x9, PT ;  /* 0x000000091200780c */ /* 0x000fe20003f04270 */
[----:B------:R-:W-:Y:S01]  /*4110*/  IMAD.X R7, R3, 0x1, R5, P5 ;  /* 0x0000000103077824 */ /* 0x000fe200028e0605 */
[----:B------:R-:W-:Y:S01]  /*4120*/  ISETP.GT.AND P4, PT, R0, RZ, P1 ;  /* 0x000000ff0000720c */ /* 0x000fe20000f84270 */
[----:B------:R-:W-:Y:S01]  /*4130*/  FMUL R33, R33, R58 ;  /* 0x0000003a21217220 */ /* 0x000fe20000400000 */
[----:B------:R-:W-:Y:S01]  /*4140*/  F2FP.F16.F32.PACK_AB R26, RZ, R26 ;  /* 0x0000001aff1a723e */ /* 0x000fe200000000ff */
[-C--:B------:R-:W-:Y:S01]  /*4150*/  FMUL R34, R34, R58.reuse ;  /* 0x0000003a22227220 */ /* 0x080fe20000400000 */
[----:B------:R-:W-:Y:S01]  /*4160*/  ISETP.GT.AND P5, PT, R0, RZ, P0 ;  /* 0x000000ff0000720c */ /* 0x000fe200007a4270 */
[----:B------:R-:W-:Y:S01]  /*4170*/  FMUL R35, R35, R58 ;  /* 0x0000003a23237220 */ /* 0x000fe20000400000 */
[----:B------:R-:W-:Y:S01]  /*4180*/  F2FP.F16.F32.PACK_AB R27, RZ, R27 ;  /* 0x0000001bff1b723e */ /* 0x000fe200000000ff */
[----:B------:R-:W-:Y:S01]  /*4190*/  @P2 STG.E.U16 desc[UR36][R6.64], R26 ;  /* 0x0000001a06002986 */ /* 0x000fe2000c101524 */
[----:B------:R-:W-:Y:S01]  /*41a0*/  F2FP.F16.F32.PACK_AB R28, RZ, R28 ;  /* 0x0000001cff1c723e */ /* 0x000fe200000000ff */
[-C--:B------:R-:W-:Y:S01]  /*41b0*/  FMUL R36, R36, R58.reuse ;  /* 0x0000003a24247220 */ /* 0x080fe20000400000 */
[----:B------:R-:W-:Y:S01]  /*41c0*/  ISETP.GT.AND P2, PT, R0, 0x8, P1 ;  /* 0x000000080000780c */ /* 0x000fe20000f44270 */
[----:B------:R-:W-:Y:S01]  /*41d0*/  @P3 STG.E.U16 desc[UR36][R6.64+0x2], R27 ;  /* 0x0000021b06003986 */ /* 0x000fe2000c101524 */
[----:B------:R-:W-:Y:S01]  /*41e0*/  ISETP.GT.AND P1, PT, R18, 0x10, PT ;  /* 0x000000101200780c */ /* 0x000fe20003f24270 */
[-C--:B------:R-:W-:Y:S01]  /*41f0*/  FMUL R37, R37, R58.reuse ;  /* 0x0000003a25257220 */ /* 0x080fe20000400000 */
[----:B------:R-:W-:Y:S01]  /*4200*/  F2FP.F16.F32.PACK_AB R29, RZ, R29 ;  /* 0x0000001dff1d723e */ /* 0x000fe200000000ff */
[----:B------:R-:W-:Y:S01]  /*4210*/  @P4 STG.E.U16 desc[UR36][R4.64+0x10], R28 ;  /* 0x0000101c04004986 */ /* 0x000fe2000c101524 */
[----:B------:R-:W-:Y:S01]  /*4220*/  ISETP.GT.AND P3, PT, R0, 0x8, P0 ;  /* 0x000000080000780c */ /* 0x000fe20000764270 */
[-C--:B------:R-:W-:Y:S01]  /*4230*/  FMUL R38, R38, R58.reuse ;  /* 0x0000003a26267220 */ /* 0x080fe20000400000 */
[----:B------:R-:W-:Y:S01]  /*4240*/  ISETP.GT.AND P0, PT, R18, 0x11, PT ;  /* 0x000000111200780c */ /* 0x000fe20003f04270 */
[----:B------:R-:W-:Y:S01]  /*4250*/  @P5 STG.E.U16 desc[UR36][R4.64+0x12], R29 ;  /* 0x0000121d04005986 */ /* 0x000fe2000c101524 */
        /* <DEDUP_REMOVED lines=40> */
[C---:B------:R-:W-:Y:S01]  /*44e0*/  ISETP.GT.AND P4, PT, R0.reuse, RZ, P1 ;  /* 0x000000ff0000720c */ /* 0x040fe20000f84270 */
[-C--:B------:R-:W-:Y:S01]  /*44f0*/  FMUL R51, R51, R58.reuse ;  /* 0x0000003a33337220 */ /* 0x080fe20000400000 */
[----:B------:R-:W-:Y:S01]  /*4500*/  ISETP.GT.AND P5, PT, R0, RZ, P0 ;  /* 0x000000ff0000720c */ /* 0x000fe200007a4270 */
[----:B------:R-:W-:Y:S01]  /*4510*/  FMUL R52, R52, R58 ;  /* 0x0000003a34347220 */ /* 0x000fe20000400000 */
[----:B------:R-:W-:Y:S01]  /*4520*/  F2FP.F16.F32.PACK_AB R38, RZ, R38 ;  /* 0x00000026ff26723e */ /* 0x000fe200000000ff */
[-C--:B------:R-:W-:Y:S01]  /*4530*/  FMUL R53, R53, R58.reuse ;  /* 0x0000003a35357220 */ /* 0x080fe20000400000 */
[----:B------:R-:W-:Y:S01]  /*4540*/  F2FP.F16.F32.PACK_AB R39, RZ, R39 ;  /* 0x00000027ff27723e */ /* 0x000fe200000000ff */
[----:B------:R-:W-:Y:S01]  /*4550*/  FMUL R54, R54, R58 ;  /* 0x0000003a36367220 */ /* 0x000fe20000400000 */
[----:B------:R-:W-:Y:S01]  /*4560*/  F2FP.F16.F32.PACK_AB R40, RZ, R40 ;  /* 0x00000028ff28723e */ /* 0x000fe200000000ff */
[----:B------:R-:W-:Y:S01]  /*4570*/  @P2 STG.E.U16 desc[UR36][R6.64+0x30], R38 ;  /* 0x0000302606002986 */ /* 0x000fe2000c101524 */
[----:B------:R-:W-:Y:S01]  /*4580*/  F2FP.F16.F32.PACK_AB R41, RZ, R41 ;  /* 0x00000029ff29723e */ /* 0x000fe200000000ff */
[----:B------:R-:W-:Y:S01]  /*4590*/  FMUL R55, R55, R58 ;  /* 0x0000003a37377220 */ /* 0x000fe20000400000 */
[C---:B------:R-:W-:Y:S01]  /*45a0*/  ISETP.GT.AND P1, PT, R0.reuse, 0x8, P1 ;  /* 0x000000080000780c */ /* 0x040fe20000f24270 */
[----:B------:R-:W-:Y:S01]  /*45b0*/  @P3 STG.E.U16 desc[UR36][R6.64+0x32], R39 ;  /* 0x0000322706003986 */ /* 0x000fe2000c101524 */
[----:B------:R-:W-:-:S02]  /*45c0*/  ISETP.GT.AND P2, PT, R0, 0x8, P0 ;  /* 0x000000080000780c */ /* 0x000fc40000744270 */
[----:B------:R-:W-:Y:S01]  /*45d0*/  F2FP.F16.F32.PACK_AB R42, RZ, R42 ;  /* 0x0000002aff2a723e */ /* 0x000fe200000000ff */
[----:B------:R-:W-:Y:S01]  /*45e0*/  @P4 STG.E.U16 desc[UR36][R4.64+0x40], R40 ;  /* 0x0000402804004986 */ /* 0x000fe2000c101524 */
[C---:B------:R-:W-:Y:S02]  /*45f0*/  ISETP.GT.AND P4, PT, R18.reuse, 0x28, PT ;  /* 0x000000281200780c */ /* 0x040fe40003f84270 */
[----:B------:R-:W-:Y:S01]  /*4600*/  ISETP.GT.AND P0, PT, R18, 0x29, PT ;  /* 0x000000291200780c */ /* 0x000fe20003f04270 */
[----:B------:R-:W-:Y:S01]  /*4610*/  @P5 STG.E.U16 desc[UR36][R4.64+0x42], R41 ;  /* 0x0000422904005986 */ /* 0x000fe2000c101524 */
[----:B------:R-:W-:Y:S02]  /*4620*/  ISETP.GT.AND P5, PT, R0, RZ, P4 ;  /* 0x000000ff0000720c */ /* 0x000fe400027a4270 */
[----:B------:R-:W-:Y:S01]  /*4630*/  F2FP.F16.F32.PACK_AB R43, RZ, R43 ;  /* 0x0000002bff2b723e */ /* 0x000fe200000000ff */
[----:B------:R-:W-:Y:S01]  /*4640*/  @P1 STG.E.U16 desc[UR36][R6.64+0x40], R42 ;  /* 0x0000402a06001986 */ /* 0x000fe2000c101524 */
[----:B------:R-:W-:-:S02]  /*4650*/  F2FP.F16.F32.PACK_AB R44, RZ, R44 ;  /* 0x0000002cff2c723e */ /* 0x000fc400000000ff */
[C---:B------:R-:W-:Y:S01]  /*4660*/  ISETP.GT.AND P3, PT, R0.reuse, RZ, P0 ;  /* 0x000000ff0000720c */ /* 0x040fe20000764270 */
[----:B------:R-:W-:Y:S01]  /*4670*/  @P2 STG.E.U16 desc[UR36][R6.64+0x42], R43 ;  /* 0x0000422b06002986 */ /* 0x000fe2000c101524 */
[C---:B------:R-:W-:Y:S02]  /*4680*/  ISETP.GT.AND P4, PT, R0.reuse, 0x8, P4 ;  /* 0x000000080000780c */ /* 0x040fe40002784270 */
[----:B------:R-:W-:Y:S02]  /*4690*/  F2FP.F16.F32.PACK_AB R45, RZ, R45 ;  /* 0x0000002dff2d723e */ /* 0x000fe400000000ff */
[----:B------:R-:W-:Y:S01]  /*46a0*/  F2FP.F16.F32.PACK_AB R46, RZ, R46 ;  /* 0x0000002eff2e723e */ /* 0x000fe200000000ff */
[----:B------:R-:W-:Y:S01]  /*46b0*/  @P5 STG.E.U16 desc[UR36][R4.64+0x50], R44 ;  /* 0x0000502c04005986 */ /* 0x000fe2000c101524 */
[----:B------:R-:W-:Y:S02]  /*46c0*/  ISETP.GT.AND P5, PT, R0, 0x8, P0 ;  /* 0x000000080000780c */ /* 0x000fe400007a4270 */
[----:B------:R-:W-:-:S02]  /*46d0*/  F2FP.F16.F32.PACK_AB R47, RZ, R47 ;  /* 0x0000002fff2f723e */ /* 0x000fc400000000ff */
[C---:B------:R-:W-:Y:S01]  /*46e0*/  ISETP.GT.AND P2, PT, R18.reuse, 0x31, PT ;  /* 0x000000311200780c */ /* 0x040fe20003f44270 */
[----:B------:R-:W-:Y:S01]  /*46f0*/  @P3 STG.E.U16 desc[UR36][R4.64+0x52], R45 ;  /* 0x0000522d04003986 */ /* 0x000fe2000c101524 */
[----:B------:R-:W-:Y:S02]  /*4700*/  ISETP.GT.AND P3, PT, R18, 0x30, PT ;  /* 0x000000301200780c */ /* 0x000fe40003f64270 */
[----:B------:R-:W-:Y:S01]  /*4710*/  F2FP.F16.F32.PACK_AB R48, RZ, R48 ;  /* 0x00000030ff30723e */ /* 0x000fe200000000ff */
[----:B------:R-:W-:Y:S01]  /*4720*/  @P4 STG.E.U16 desc[UR36][R6.64+0x50], R46 ;  /* 0x0000502e06004986 */ /* 0x000fe2000c101524 */
[C---:B------:R-:W-:Y:S02]  /*4730*/  ISETP.GT.AND P4, PT, R0.reuse, RZ, P2 ;  /* 0x000000ff0000720c */ /* 0x040fe40001784270 */
[----:B------:R-:W-:Y:S01]  /*4740*/  F2FP.F16.F32.PACK_AB R49, RZ, R49 ;  /* 0x00000031ff31723e */ /* 0x000fe200000000ff */
[----:B------:R-:W-:Y:S01]  /*4750*/  @P5 STG.E.U16 desc[UR36][R6.64+0x52], R47 ;  /* 0x0000522f06005986 */ /* 0x000fe2000c101524 */
[----:B------:R-:W-:-:S02]  /*4760*/  ISETP.GT.AND P5, PT, R0, RZ, P3 ;  /* 0x000000ff0000720c */ /* 0x000fc40001fa4270 */
[C---:B------:R-:W-:Y:S02]  /*4770*/  ISETP.GT.AND P1, PT, R18.reuse, 0x38, PT ;  /* 0x000000381200780c */ /* 0x040fe40003f24270 */
[----:B------:R-:W-:Y:S02]  /*4780*/  ISETP.GT.AND P0, PT, R18, 0x39, PT ;  /* 0x000000391200780c */ /* 0x000fe40003f04270 */
[C---:B------:R-:W-:Y:S02]  /*4790*/  ISETP.GT.AND P3, PT, R0.reuse, 0x8, P3 ;  /* 0x000000080000780c */ /* 0x040fe40001f64270 */
[C---:B------:R-:W-:Y:S02]  /*47a0*/  ISETP.GT.AND P2, PT, R0.reuse, 0x8, P2 ;  /* 0x000000080000780c */ /* 0x040fe40001744270 */
[----:B------:R-:W-:Y:S02]  /*47b0*/  F2FP.F16.F32.PACK_AB R50, RZ, R50 ;  /* 0x00000032ff32723e */ /* 0x000fe400000000ff */
[----:B------:R-:W-:Y:S01]  /*47c0*/  F2FP.F16.F32.PACK_AB R51, RZ, R51 ;  /* 0x00000033ff33723e */ /* 0x000fe200000000ff */
[----:B------:R-:W-:Y:S01]  /*47d0*/  @P5 STG.E.U16 desc[UR36][R4.64+0x60], R48 ;  /* 0x0000603004005986 */ /* 0x000fe2000c101524 */
[----:B------:R-:W-:-:S02]  /*47e0*/  ISETP.GT.AND P5, PT, R0, RZ, P0 ;  /* 0x000000ff0000720c */ /* 0x000fc400007a4270 */
[C---:B------:R-:W-:Y:S01]  /*47f0*/  ISETP.GT.AND P0, PT, R0.reuse, 0x8, P0 ;  /* 0x000000080000780c */ /* 0x040fe20000704270 */
[----:B------:R-:W-:Y:S01]  /*4800*/  @P4 STG.E.U16 desc[UR36][R4.64+0x62], R49 ;  /* 0x0000623104004986 */ /* 0x000fe2000c101524 */
[C---:B------:R-:W-:Y:S02]  /*4810*/  ISETP.GT.AND P4, PT, R0.reuse, RZ, P1 ;  /* 0x000000ff0000720c */ /* 0x040fe40000f84270 */
[----:B------:R-:W-:Y:S01]  /*4820*/  ISETP.GT.AND P1, PT, R0, 0x8, P1 ;  /* 0x000000080000780c */ /* 0x000fe20000f24270 */
[----:B------:R-:W-:Y:S01]  /*4830*/  @P3 STG.E.U16 desc[UR36][R6.64+0x60], R50 ;  /* 0x0000603206003986 */ /* 0x000fe2000c101524 */
[----:B------:R-:W-:Y:S02]  /*4840*/  F2FP.F16.F32.PACK_AB R52, RZ, R52 ;  /* 0x00000034ff34723e */ /* 0x000fe400000000ff */
[----:B------:R-:W-:Y:S01]  /*4850*/  F2FP.F16.F32.PACK_AB R53, RZ, R53 ;  /* 0x00000035ff35723e */ /* 0x000fe200000000ff */
[----:B------:R-:W-:Y:S01]  /*4860*/  @P2 STG.E.U16 desc[UR36][R6.64+0x62], R51 ;  /* 0x0000623306002986 */ /* 0x000fe2000c101524 */
[----:B------:R-:W-:-:S02]  /*4870*/  F2FP.F16.F32.PACK_AB R54, RZ, R54 ;  /* 0x00000036ff36723e */ /* 0x000fc400000000ff */
[----:B------:R-:W-:-:S03]  /*4880*/  F2FP.F16.F32.PACK_AB R55, RZ, R55 ;  /* 0x00000037ff37723e */ /* 0x000fc600000000ff */
[----:B------:R-:W-:Y:S04]  /*4890*/  @P4 STG.E.U16 desc[UR36][R4.64+0x70], R52 ;  /* 0x0000703404004986 */ /* 0x000fe8000c101524 */
[----:B------:R0:W-:Y:S02]  /*48a0*/  @P5 STG.E.U16 desc[UR36][R4.64+0x72], R53 ;  /* 0x0000723504005986 */ /* 0x0001e4000c101524 */
[----:B0-----:R-:W-:Y:S02]  /*48b0*/  @P1 IMAD.MOV.U32 R4, RZ, RZ, R6 ;  /* 0x000000ffff041224 */ /* 0x001fe400078e0006 */
[----:B------:R-:W-:-:S05]  /*48c0*/  @P1 IMAD.MOV.U32 R5, RZ, RZ, R7 ;  /* 0x000000ffff051224 */ /* 0x000fca00078e0007 */
[----:B------:R0:W-:Y:S04]  /*48d0*/  @P1 STG.E.U16 desc[UR36][R4.64+0x70], R54 ;  /* 0x0000703604001986 */ /* 0x0001e8000c101524 */
[----:B------:R0:W-:Y:S02]  /*48e0*/  @P0 STG.E.U16 desc[UR36][R6.64+0x72], R55 ;  /* 0x0000723706000986 */ /* 0x0001e4000c101524 */
.L_x_98:
[----:B------:R-:W-:Y:S05]  /*48f0*/  BSYNC B0 ;  /* 0x0000000000007941 */ /* 0x000fea0003800000 */
.L_x_36:
[----:B0-----:R-:W2:Y:S01]  /*4900*/  LDL.64 R4, [R1] ;  /* 0x0000000001047983 */ /* 0x001ea20000100a00 */
[----:B------:R-:W-:Y:S01]  /*4910*/  ULDC.64 UR4, c[0x0][0x650] ;  /* 0x0001940000047ab9 */ /* 0x000fe20000000a00 */
[----:B------:R-:W-:Y:S02]  /*4920*/  IMAD.U32 R0, RZ, RZ, UR44 ;  /* 0x0000002cff007e24 */ /* 0x000fe4000f8e00ff */
[----:B------:R-:W-:Y:S02]  /*4930*/  IMAD.MOV.U32 R22, RZ, RZ, -0x1 ;  /* 0xffffffffff167424 */ /* 0x000fe400078e00ff */
[----:B------:R0:W-:Y:S01]  /*4940*/  SYNCS.ARRIVE.TRANS64.A1T0 RZ, [R0+UR48], RZ ;  /* 0x000000ff00ff79a7 */ /* 0x0001e20008100030 */
[----:B------:R-:W-:Y:S02]  /*4950*/  IMAD.MOV.U32 R18, RZ, RZ, -0x1 ;  /* 0xffffffffff127424 */ /* 0x000fe400078e00ff */
[----:B------:R-:W-:Y:S01]  /*4960*/  IMAD.MOV.U32 R19, RZ, RZ, -0x1 ;  /* 0xffffffffff137424 */ /* 0x000fe200078e00ff */
[----:B0-----:R-:W-:-:S02]  /*4970*/  PRMT R0, RZ, 0x7610, R0 ;  /* 0x00007610ff007816 */ /* 0x001fc40000000000 */
[----:B--2---:R-:W-:-:S05]  /*4980*/  LEA R16, P0, R4, R16, 0x1 ;  /* 0x0000001004107211 */ /* 0x004fca00078008ff */
[----:B------:R-:W-:Y:S01]  /*4990*/  IMAD.X R17, R68, 0x1, R17, P0 ;  /* 0x0000000144117824 */ /* 0x000fe200000e0611 */
[----:B------:R-:W-:-:S04]  /*49a0*/  ISETP.GE.U32.AND P0, PT, R16, UR4, PT ;  /* 0x0000000410007c0c */ /* 0x000fc8000bf06070 */
[----:B------:R-:W-:-:S13]  /*49b0*/  ISETP.GE.U32.AND.EX P0, PT, R17, UR5, PT, P0 ;  /* 0x0000000511007c0c */ /* 0x000fda000bf06100 */
[----:B------:R-:W-:Y:S05]  /*49c0*/  @P0 BRA `(.L_x_99) ;  /* 0x00000004004c0947 */ /* 0x000fea0003800000 */
[----:B------:R-:W0:Y:S01]  /*49d0*/  LDC.64 R10, c[0x0][0x628] ;  /* 0x00018a00ff0a7b82 */ /* 0x000e220000000a00 */
[----:B------:R-:W2:Y:S01]  /*49e0*/  S2R R12, SR_CTAID.X ;  /* 0x00000000000c7919 */ /* 0x000ea20000002500 */
[----:B-1-34-:R-:W-:Y:S02]  /*49f0*/  IMAD.MOV.U32 R8, RZ, RZ, R16 ;  /* 0x000000ffff087224 */ /* 0x01afe400078e0010 */
[----:B------:R-:W-:Y:S01]  /*4a00*/  IMAD.MOV.U32 R9, RZ, RZ, R17 ;  /* 0x000000ffff097224 */ /* 0x000fe200078e0011 */
[----:B------:R-:W1:Y:S03]  /*4a10*/  S2R R18, SR_CTAID.Y ;  /* 0x0000000000127919 */ /* 0x000e660000002600 */
[----:B------:R-:W3:Y:S08]  /*4a20*/  LDC R0, c[0x0][0x630] ;  /* 0x00018c00ff007b82 */ /* 0x000ef00000000800 */
[----:B------:R-:W4:Y:S01]  /*4a30*/  LDC.64 R14, c[0x0][0x620] ;  /* 0x00018800ff0e7b82 */ /* 0x000f220000000a00 */
[----:B0-----:R-:W-:-:S04]  /*4a40*/  ISETP.NE.U32.AND P0, PT, R10, RZ, PT ;  /* 0x000000ff0a00720c */ /* 0x001fc80003f05070 */
[----:B------:R-:W-:-:S13]  /*4a50*/  ISETP.NE.AND.EX P0, PT, R11, RZ, PT, P0 ;  /* 0x000000ff0b00720c */ /* 0x000fda0003f05300 */
[----:B-1234-:R-:W-:Y:S05]  /*4a60*/  @!P0 BRA `(.L_x_100) ;  /* 0x0000000000288947 */ /* 0x01efea0003800000 */
[----:B------:R-:W0:Y:S02]  /*4a70*/  LDC R3, c[0x0][0x634] ;  /* 0x00018d00ff037b82 */ /* 0x000e240000000800 */
[----:B0-----:R-:W-:-:S05]  /*4a80*/  IADD3 R3, P0, R16, R3, RZ ;  /* 0x0000000310037210 */ /* 0x001fca0007f1e0ff */
        /* <DEDUP_REMOVED lines=8> */
.L_x_100:
[-CC-:B------:R-:W-:Y:S01]  /*4b10*/  SHF.R.U64 R19, R8, R0.reuse, R9.reuse ;  /* 0x0000000008137219 */ /* 0x180fe20000001209 */
[----:B------:R-:W0:Y:S01]  /*4b20*/  LDC.64 R24, c[0x0][0x640] ;  /* 0x00019000ff187b82 */ /* 0x000e220000000a00 */
[----:B------:R-:W-:Y:S01]  /*4b30*/  SHF.R.U32.HI R0, RZ, R0, R9 ;  /* 0x00000000ff007219 */ /* 0x000fe20000011609 */
[----:B------:R-:W-:Y:S01]  /*4b40*/  ULDC UR4, c[0x0][0x150] ;  /* 0x0000540000047ab9 */ /* 0x000fe20000000800 */
[----:B------:R-:W-:Y:S02]  /*4b50*/  IADD3 R3, P0, RZ, -R19, RZ ;  /* 0x80000013ff037210 */ /* 0x000fe40007f1e0ff */
[----:B------:R-:W-:-:S03]  /*4b60*/  I2FP.F32.U32 R7, R12 ;  /* 0x0000000c00077245 */ /* 0x000fc60000201000 */
[----:B------:R-:W1:Y:S01]  /*4b70*/  LDC R6, c[0x0][0x618] ;  /* 0x00018600ff067b82 */ /* 0x000e620000000800 */
[----:B------:R-:W-:Y:S02]  /*4b80*/  IMAD.X R5, RZ, RZ, ~R0, P0 ;  /* 0x000000ffff057224 */ /* 0x000fe400000e0e00 */
[----:B------:R-:W-:Y:S01]  /*4b90*/  FMUL R7, R7, UR4 ;  /* 0x0000000407077c20 */ /* 0x000fe20008400000 */
[----:B------:R-:W-:Y:S01]  /*4ba0*/  ULDC UR4, c[0x0][0x154] ;  /* 0x0000550000047ab9 */ /* 0x000fe20000000800 */
[-C--:B------:R-:W-:Y:S02]  /*4bb0*/  IMAD R0, R5, R14.reuse, RZ ;  /* 0x0000000e05007224 */ /* 0x080fe400078e02ff */
[C---:B------:R-:W-:Y:S01]  /*4bc0*/  IMAD.WIDE.U32 R4, R3.reuse, R14, R16 ;  /* 0x0000000e03047225 */ /* 0x040fe200078e0010 */
[----:B------:R-:W2:Y:S01]  /*4bd0*/  LDC R8, c[0x0][0x608] ;  /* 0x00018200ff087b82 */ /* 0x000ea20000000800 */
[----:B------:R-:W3:Y:S02]  /*4be0*/  F2I.U32.TRUNC.NTZ R7, R7 ;  /* 0x0000000700077305 */ /* 0x000ee4000020f000 */
[----:B------:R-:W-:Y:S01]  /*4bf0*/  IMAD R3, R3, R15, R0 ;  /* 0x0000000f03037224 */ /* 0x000fe200078e0200 */
[----:B------:R-:W-:-:S03]  /*4c00*/  I2FP.F32.U32 R0, R18 ;  /* 0x0000001200007245 */ /* 0x000fc60000201000 */
[----:B------:R-:W-:Y:S01]  /*4c10*/  IMAD.IADD R3, R5, 0x1, R3 ;  /* 0x0000000105037824 */ /* 0x000fe200078e0203 */
[----:B------:R-:W4:Y:S01]  /*4c20*/  LDC R11, c[0x0][0x658] ;  /* 0x00019600ff0b7b82 */ /* 0x000f220000000800 */
[----:B0-----:R-:W-:-:S04]  /*4c30*/  ISETP.NE.U32.AND P0, PT, R24, RZ, PT ;  /* 0x000000ff1800720c */ /* 0x001fc80003f05070 */
[----:B------:R-:W-:-:S03]  /*4c40*/  ISETP.NE.AND.EX P0, PT, R25, RZ, PT, P0 ;  /* 0x000000ff1900720c */ /* 0x000fc60003f05300 */
[----:B------:R-:W0:Y:S01]  /*4c50*/  LDC R9, c[0x0][0x144] ;  /* 0x00005100ff097b82 */ /* 0x000e220000000800 */
[-C--:B-1----:R-:W-:Y:S01]  /*4c60*/  SHF.R.U64 R10, R4, R6.reuse, R3 ;  /* 0x00000006040a7219 */ /* 0x082fe20000001203 */
[----:B---3--:R-:W-:Y:S01]  /*4c70*/  IMAD.MOV R7, RZ, RZ, -R7 ;  /* 0x000000ffff077224 */ /* 0x008fe200078e0a07 */
[----:B------:R-:W-:Y:S01]  /*4c80*/  SHF.R.U32.HI R3, RZ, R6, R3 ;  /* 0x00000006ff037219 */ /* 0x000fe20000011603 */
[----:B------:R-:W-:-:S04]  /*4c90*/  FMUL R6, R0, UR4 ;  /* 0x0000000400067c20 */ /* 0x000fc80008400000 */
[----:B------:R-:W1:Y:S01]  /*4ca0*/  LDC R21, c[0x0][0x148] ;  /* 0x00005200ff157b82 */ /* 0x000e620000000800 */
[----:B------:R3:W0:Y:S01]  /*4cb0*/  F2I.U32.TRUNC.NTZ R14, R6 ;  /* 0x00000006000e7305 */ /* 0x000622000020f000 */
[-CC-:B--2---:R-:W-:Y:S02]  /*4cc0*/  SHF.R.U64 R13, R10, R8.reuse, R3.reuse ;  /* 0x000000080a0d7219 */ /* 0x184fe40000001203 */
[----:B------:R-:W-:-:S04]  /*4cd0*/  SHF.R.U32.HI R0, RZ, R8, R3 ;  /* 0x00000008ff007219 */ /* 0x000fc80000011603 */
[----:B-----5:R-:W2:Y:S01]  /*4ce0*/  LDC R20, c[0x0][0x648] ;  /* 0x00019200ff147b82 */ /* 0x020ea20000000800 */
[-CC-:B----4-:R-:W-:Y:S02]  /*4cf0*/  SHF.R.U64 R15, R13, R11.reuse, R0.reuse ;  /* 0x0000000b0d0f7219 */ /* 0x190fe40000001200 */
[----:B------:R-:W-:-:S03]  /*4d00*/  SHF.R.U32.HI R5, RZ, R11, R0 ;  /* 0x0000000bff057219 */ /* 0x000fc60000011600 */
[----:B------:R-:W-:Y:S02]  /*4d10*/  IMAD.MOV.U32 R4, RZ, RZ, R15 ;  /* 0x000000ffff047224 */ /* 0x000fe400078e000f */
[----:B------:R-:W4:Y:S01]  /*4d20*/  LDC R26, c[0x0][0x638] ;  /* 0x00018e00ff1a7b82 */ /* 0x000f220000000800 */
[----:B0-----:R-:W-:-:S07]  /*4d30*/  IMAD R22, R9, R7, R12 ;  /* 0x0000000709167224 */ /* 0x001fce00078e020c */
[----:B------:R-:W0:Y:S08]  /*4d40*/  LDC R27, c[0x0][0x610] ;  /* 0x00018400ff1b7b82 */ /* 0x000e300000000800 */
[----:B------:R-:W0:Y:S01]  /*4d50*/  LDC R28, c[0x0][0x600] ;  /* 0x00018000ff1c7b82 */ /* 0x000e220000000800 */
[----:B-123--:R-:W-:Y:S05]  /*4d60*/  @!P0 BRA `(.L_x_101) ;  /* 0x0000000000288947 */ /* 0x00efea0003800000 */
[----:B------:R-:W1:Y:S02]  /*4d70*/  LDC R0, c[0x0][0x64c] ;  /* 0x00019300ff007b82 */ /* 0x000e640000000800 */
[----:B-1----:R-:W-:-:S05]  /*4d80*/  IADD3 R3, P0, R15, R0, RZ ;  /* 0x000000000f037210 */ /* 0x002fca0007f1e0ff */
        /* <DEDUP_REMOVED lines=8> */
.L_x_101:
[----:B------:R-:W-:Y:S01]  /*4e10*/  ISETP.NE.AND P0, PT, R2, 0x1, PT ;  /* 0x000000010200780c */ /* 0x000fe20003f05270 */
[----:B------:R-:W-:Y:S01]  /*4e20*/  IMAD.MOV R14, RZ, RZ, -R14 ;  /* 0x000000ffff0e7224 */ /* 0x000fe200078e0a0e */
[----:B------:R-:W-:Y:S02]  /*4e30*/  SHF.R.U64 R0, R4, R20, R5 ;  /* 0x0000001404007219 */ /* 0x000fe40000001205 */
[----:B------:R-:W-:Y:S02]  /*4e40*/  LOP3.LUT R3, R13, R70, RZ, 0xc0, !PT ;  /* 0x000000460d037212 */ /* 0x000fe400078ec0ff */
[----:B------:R-:W-:Y:S01]  /*4e50*/  LOP3.LUT R5, R10, R69, RZ, 0xc0, !PT ;  /* 0x000000450a057212 */ /* 0x000fe200078ec0ff */
[----:B------:R-:W-:Y:S02]  /*4e60*/  IMAD.MOV R4, RZ, RZ, -R0 ;  /* 0x000000ffff047224 */ /* 0x000fe400078e0a00 */
[----:B------:R-:W-:Y:S02]  /*4e70*/  IMAD R3, R66, R0, R3 ;  /* 0x0000000042037224 */ /* 0x000fe400078e0203 */
[----:B----4-:R-:W-:-:S02]  /*4e80*/  IMAD R0, R4, R26, R15 ;  /* 0x0000001a04007224 */ /* 0x010fc400078e020f */
[----:B------:R-:W-:Y:S02]  /*4e90*/  @P0 IMAD R22, R21, R14, R18 ;  /* 0x0000000e15160224 */ /* 0x000fe400078e0212 */
[----:B------:R-:W-:Y:S02]  /*4ea0*/  IMAD.MOV.U32 R4, RZ, RZ, 0x1 ;  /* 0x00000001ff047424 */ /* 0x000fe400078e00ff */
[----:B0-----:R-:W-:Y:S02]  /*4eb0*/  IMAD R22, R3, R27, R22 ;  /* 0x0000001b03167224 */ /* 0x001fe400078e0216 */
[----:B------:R-:W-:Y:S01]  /*4ec0*/  IMAD R3, R0, R28, R5 ;  /* 0x0000001c00037224 */ /* 0x000fe200078e0205 */
[----:B------:R-:W-:-:S04]  /*4ed0*/  PRMT R0, R4, 0x7610, R0 ;  /* 0x0000761004007816 */ /* 0x000fc80000000000 */
[----:B------:R-:W-:Y:S02]  /*4ee0*/  SEL R18, R3, R22, !P0 ;  /* 0x0000001603127207 */ /* 0x000fe40004000000 */
[----:B------:R-:W-:-:S07]  /*4ef0*/  SEL R22, R22, R3, !P0 ;  /* 0x0000000316167207 */ /* 0x000fce0004000000 */
.L_x_99:
[----:B------:R-:W-:Y:S01]  /*4f00*/  LOP3.LUT P0, RZ, R0, 0xff, RZ, 0xc0, !PT ;  /* 0x000000ff00ff7812 */ /* 0x000fe2000780c0ff */
[----:B------:R-:W-:Y:S01]  /*4f10*/  UIMAD.WIDE.U32 UR4, UR38, -0x33333333, URZ ;  /* 0xcccccccd260478a5 */ /* 0x000fe2000f8e003f */
[----:B------:R-:W-:-:S03]  /*4f20*/  LOP3.LUT R75, R75, 0x1, RZ, 0x3c, !PT ;  /* 0x000000014b4b7812 */ /* 0x000fc600078e3cff */
[----:B------:R-:W-:-:S04]  /*4f30*/  USHF.R.U32.HI UR4, URZ, 0x2, UR5 ;  /* 0x000000023f047899 */ /* 0x000fc80008011605 */
[----:B------:R-:W-:-:S04]  /*4f40*/  UIMAD UR38, UR4, -0x5, UR38 ;  /* 0xfffffffb042678a4 */ /* 0x000fc8000f8e0226 */
[----:B------:R-:W-:Y:S08]  /*4f50*/  @P0 BRA `(.L_x_102) ;  /* 0xffffffc800300947 */ /* 0x000ff0000383ffff */
[----:B------:R-:W-:Y:S05]  /*4f60*/  EXIT ;  /* 0x000000000000794d */ /* 0x000fea0003800000 */
.L_x_17:
[----:B------:R-:W-:-:S08]  /*4f70*/  ISETP.NE.AND P0, PT, R9, RZ, PT ;  /* 0x000000ff0900720c */ /* 0x000fd00003f05270 */
[----:B0-----:R-:W0:-:S00]  /*4f80*/  USETMAXREG.DEALLOC.CTAPOOL 0x28 ;  /* 0x00000028000079c8 */ /* 0x001e0000080e0500 */
[----:B------:R-:W-:Y:S05]  /*4f90*/  @P0 EXIT ;  /* 0x000000000000094d */ /* 0x000fea0003800000 */
[----:B0-----:R-:W-:Y:S01]  /*4fa0*/  LOP3.LUT P0, RZ, R3, 0xff, RZ, 0xc0, !PT ;  /* 0x000000ff03ff7812 */ /* 0x001fe2000780c0ff */
[----:B------:R-:W-:Y:S02]  /*4fb0*/  IMAD.MOV.U32 R3, RZ, RZ, 0x1 ;  /* 0x00000001ff037424 */ /* 0x000fe400078e00ff */
[----:B------:R-:W-:-:S10]  /*4fc0*/  IMAD.MOV.U32 R8, RZ, RZ, RZ ;  /* 0x000000ffff087224 */ /* 0x000fd400078e00ff */
[----:B------:R-:W-:Y:S05]  /*4fd0*/  @!P0 BRA `(.L_x_103) ;  /* 0x0000000c00948947 */ /* 0x000fea0003800000 */
[----:B------:R-:W0:Y:S01]  /*4fe0*/  S2UR UR5, SR_CgaCtaId ;  /* 0x00000000000579c3 */ /* 0x000e220000008800 */
[----:B------:R-:W-:Y:S01]  /*4ff0*/  UMOV UR7, 0x1 ;  /* 0x0000000100077882 */ /* 0x000fe20000000000 */
[----:B------:R-:W-:Y:S01]  /*5000*/  LOP3.LUT P0, RZ, R4, 0x1f, RZ, 0xc0, !PT ;  /* 0x0000001f04ff7812 */ /* 0x000fe2000780c0ff */
[----:B------:R-:W-:Y:S01]  /*5010*/  ULDC UR14, c[0x0][0x658] ;  /* 0x00019600000e7ab9 */ /* 0x000fe20000000800 */
[----:B------:R-:W-:Y:S01]  /*5020*/  UMOV UR6, 0xffffffff ;  /* 0xffffffff00067882 */ /* 0x000fe20000000000 */
[----:B------:R-:W-:Y:S01]  /*5030*/  BSSY B0, `(.L_x_103) ;  /* 0x00000df000007945 */ /* 0x000fe20003800000 */
[----:B------:R-:W-:Y:S01]  /*5040*/  USHF.L.U32 UR6, UR6, UR14, URZ ;  /* 0x0000000e06067299 */ /* 0x000fe2000800063f */
[C---:B------:R-:W-:Y:S01]  /*5050*/  ISETP.NE.AND P2, PT, R5.reuse, RZ, PT ;  /* 0x000000ff0500720c */ /* 0x040fe20003f45270 */
[----:B------:R-:W-:Y:S01]  /*5060*/  IMAD.MOV.U32 R10, RZ, RZ, 0x1 ;  /* 0x00000001ff0a7424 */ /* 0x000fe200078e00ff */
[----:B------:R-:W-:Y:S01]  /*5070*/  ISETP.NE.OR P0, PT, R5, RZ, !P0 ;  /* 0x000000ff0500720c */ /* 0x000fe20004705670 */
[----:B------:R-:W-:Y:S01]  /*5080*/  IMAD.MOV.U32 R3, RZ, RZ, 0x1 ;  /* 0x00000001ff037424 */ /* 0x000fe200078e00ff */
[----:B------:R-:W-:Y:S01]  /*5090*/  LOP3.LUT R9, R23, 0x2, RZ, 0xfc, !PT ;  /* 0x0000000217097812 */ /* 0x000fe200078efcff */
[----:B------:R-:W-:Y:S01]  /*50a0*/  IMAD.MOV.U32 R8, RZ, RZ, RZ ;  /* 0x000000ffff087224 */ /* 0x000fe200078e00ff */
[----:B------:R-:W-:Y:S01]  /*50b0*/  ULDC UR13, c[0x0][0x600] ;  /* 0x00018000000d7ab9 */ /* 0x000fe20000000800 */
[----:B------:R-:W-:Y:S01]  /*50c0*/  UMOV UR23, 0x5 ;  /* 0x0000000500177882 */ /* 0x000fe20000000000 */
[----:B------:R-:W-:-:S02]  /*50d0*/  UIADD3 UR42, UR40, 0x1, URZ ;  /* 0x00000001282a7890 */ /* 0x000fc4000fffe03f */
[----:B------:R-:W-:Y:S02]  /*50e0*/  UIADD3 UR13, UR13, -0x1, URZ ;  /* 0xffffffff0d0d7890 */ /* 0x000fe4000fffe03f */
[----:B------:R-:W-:Y:S02]  /*50f0*/  USHF.L.U32 UR14, UR7, UR14, URZ ;  /* 0x0000000e070e7299 */ /* 0x000fe4000800063f */
[----:B------:R-:W-:Y:S01]  /*5100*/  ULOP3.LUT UR21, URZ, UR6, URZ, 0x33, !UPT ;  /* 0x000000063f157292 */ /* 0x000fe2000f8e333f */
[----:B------:R-:W-:Y:S01]  /*5110*/  ULDC.64 UR30, c[0x0][0x198] ;  /* 0x00006600001e7ab9 */ /* 0x000fe20000000a00 */
[----:B0-----:R-:W-:Y:S02]  /*5120*/  ULOP3.LUT UR4, UR5, 0x1, URZ, 0xc0, !UPT ;  /* 0x0000000105047892 */ /* 0x001fe4000f8ec03f */
[----:B------:R-:W-:Y:S02]  /*5130*/  USHF.R.U32.HI UR41, URZ, 0x1, UR5 ;  /* 0x000000013f297899 */ /* 0x000fe40008011605 */
[----:B------:R-:W-:-:S02]  /*5140*/  USHF.L.U32 UR15, UR5, 0x5, URZ ;  /* 0x00000005050f7899 */ /* 0x000fc4000800063f */
[----:B------:R-:W-:Y:S02]  /*5150*/  USHF.L.U32 UR37, UR5, 0xb, URZ ;  /* 0x0000000b05257899 */ /* 0x000fe4000800063f */
[----:B------:R-:W-:Y:S02]  /*5160*/  ULOP3.LUT UR5, UR5, 0xfffffffe, URZ, 0xc0, !UPT ;  /* 0xfffffffe05057892 */ /* 0x000fe4000f8ec03f */
[----:B------:R-:W-:Y:S02]  /*5170*/  UISETP.GT.U32.AND UP0, UPT, UR4, 0xffff, UPT ;  /* 0x0000ffff0400788c */ /* 0x000fe4000bf04070 */
[----:B------:R-:W-:Y:S02]  /*5180*/  USHF.L.U32 UR22, UR7, UR5, URZ ;  /* 0x0000000507167299 */ /* 0x000fe4000800063f */
[----:B------:R-:W-:Y:S02]  /*5190*/  ULOP3.LUT UR5, UR5, 0x1, URZ, 0xfc, !UPT ;  /* 0x0000000105057892 */ /* 0x000fe4000f8efc3f */
[----:B------:R-:W-:-:S02]  /*51a0*/  USEL UR4, UR4, 0xffff, !UP0 ;  /* 0x0000ffff04047887 */ /* 0x000fc4000c000000 */
[----:B------:R-:W-:Y:S02]  /*51b0*/  USHF.L.U32 UR5, UR7, UR5, URZ ;  /* 0x0000000507057299 */ /* 0x000fe4000800063f */
[----:B------:R-:W-:Y:S02]  /*51c0*/  ULOP3.LUT UR4, UR4, 0xffff, URZ, 0xc0, !UPT ;  /* 0x0000ffff04047892 */ /* 0x000fe4000f8ec03f */
[----:B------:R-:W-:Y:S02]  /*51d0*/  ULOP3.LUT UR15, UR15, 0x20, URZ, 0xc0, !UPT ;  /* 0x000000200f0f7892 */ /* 0x000fe4000f8ec03f */
[----:B------:R-:W-:Y:S02]  /*51e0*/  ULOP3.LUT UR22, UR22, UR5, URZ, 0xfc, !UPT ;  /* 0x0000000516167292 */ /* 0x000fe4000f8efc3f */
[----:B------:R-:W-:-:S12]  /*51f0*/  USHF.L.U32 UR23, UR23, UR4, URZ ;  /* 0x0000000417177299 */ /* 0x000fd8000800063f */
.L_x_115:
[----:B------:R-:W-:-:S03]  /*5200*/  UMOV UR4, 0xffffffff ;  /* 0xffffffff00047882 */ /* 0x000fc60000000000 */
[----:B------:R-:W-:Y:S05]  /*5210*/  BRA.DIV UR4, `(.L_x_104) ;  /* 0x0000001204447947 */ /* 0x000fea000b800000 */
[----:B------:R-:W-:-:S13]  /*5220*/  ELECT P6, URZ, PT ;  /* 0x00000000003f782f */ /* 0x000fda00038c0000 */
.L_x_129:
[----:B------:R-:W0:Y:S01]  /*5230*/  LDC R4, c[0x0][0x28c] ;  /* 0x0000a300ff047b82 */ /* 0x000e220000000800 */
[----:B------:R-:W-:Y:S01]  /*5240*/  BSSY B1, `(.L_x_105) ;  /* 0x0000049000017945 */ /* 0x000fe20003800000 */
[----:B0-----:R-:W-:-:S13]  /*5250*/  ISETP.LT.OR P6, PT, R4, 0x1, !P6 ;  /* 0x000000010400780c */ /* 0x001fda00077c1670 */
[----:B------:R-:W-:Y:S05]  /*5260*/  @P6 BRA `(.L_x_106) ;  /* 0x0000000400186947 */ /* 0x000fea0003800000 */
[----:B------:R-:W-:Y:S01]  /*5270*/  LEA R22, R22, UR41, 0x1 ;  /* 0x0000002916167c11 */ /* 0x000fe2000f8e08ff */
[----:B------:R-:W-:Y:S01]  /*5280*/  IMAD.MOV.U32 R13, RZ, RZ, RZ ;  /* 0x000000ffff0d7224 */ /* 0x000fe200078e00ff */
[----:B------:R-:W-:Y:S01]  /*5290*/  LEA R18, R18, UR15, 0x6 ;  /* 0x0000000f12127c11 */ /* 0x000fe2000f8e30ff */
[----:B------:R-:W-:Y:S02]  /*52a0*/  IMAD.U32 R14, RZ, RZ, UR42 ;  /* 0x0000002aff0e7e24 */ /* 0x000fe4000f8e00ff */
[----:B------:R-:W-:Y:S02]  /*52b0*/  IMAD.MOV.U32 R4, RZ, RZ, R3 ;  /* 0x000000ffff047224 */ /* 0x000fe400078e0003 */
[----:B------:R-:W-:Y:S02]  /*52c0*/  IMAD.MOV.U32 R5, RZ, RZ, R8 ;  /* 0x000000ffff057224 */ /* 0x000fe400078e0008 */
[----:B------:R-:W-:-:S07]  /*52d0*/  IMAD.SHL.U32 R22, R22, 0x20, RZ ;  /* 0x0000002016167824 */ /* 0x000fce00078e00ff */
.L_x_110:
[----:B------:R-:W0:Y:S01]  /*52e0*/  S2R R7, SR_CgaCtaId ;  /* 0x0000000000077919 */ /* 0x000e220000008800 */
[----:B------:R-:W-:-:S04]  /*52f0*/  MOV R6, 0x400 ;  /* 0x0000040000067802 */ /* 0x000fc80000000f00 */
[----:B0-----:R-:W-:Y:S02]  /*5300*/  LEA R12, R7, R6, 0x18 ;  /* 0x00000006070c7211 */ /* 0x001fe400078ec0ff */
[----:B------:R-:W-:Y:S01]  /*5310*/  SHF.L.U32 R6, R4, 0x1f, RZ ;  /* 0x0000001f04067819 */ /* 0x000fe200000006ff */
[----:B------:R-:W0:Y:S02]  /*5320*/  @!P2 LDC R7, c[0x0][0x500] ;  /* 0x00014000ff07ab82 */ /* 0x000e240000000800 */
[----:B------:R-:W-:-:S04]  /*5330*/  IMAD R11, R5, 0x8, R12 ;  /* 0x00000008050b7824 */ /* 0x000fc800078e020c */
[----:B------:R-:W1:Y:S02]  /*5340*/  SYNCS.PHASECHK.TRANS64.TRYWAIT P1, [R11+URZ+0x28], R6 ;  /* 0x000028060b0075a7 */ /* 0x000e64000802017f */
[----:B-1----:R-:W-:Y:S05]  /*5350*/  @!P1 BRA `(.L_x_107) ;  /* 0x0000001000149947 */ /* 0x002fea0003800000 */
.L_x_130:
[----:B-1----:R-:W-:Y:S01]  /*5360*/  PRMT R6, R9, 0x9910, RZ ;  /* 0x0000991009067816 */ /* 0x002fe200000000ff */
[----:B0-----:R0:W-:Y:S03]  /*5370*/  @!P2 SYNCS.ARRIVE.TRANS64 RZ, [R11+URZ], R7 ;  /* 0x000000070bffa9a7 */ /* 0x0011e6000800003f */
[----:B------:R-:W-:-:S13]  /*5380*/  ISETP.NE.AND P1, PT, R6, 0x2, PT ;  /* 0x000000020600780c */ /* 0x000fda0003f25270 */
[----:B0-----:R-:W-:Y:S05]  /*5390*/  @P1 BRA `(.L_x_108) ;  /* 0x0000000000041947 */ /* 0x001fea0003800000 */
[----:B------:R-:W-:Y:S01]  /*53a0*/  BPT.TRAP 0x1 ;  /* 0x000000040000795c */ /* 0x000fe20000300000 */
.L_x_108:
[----:B------:R-:W-:Y:S05]  /*53b0*/  @P0 BRA `(.L_x_109) ;  /* 0x0000000000040947 */ /* 0x000fea0003800000 */
[----:B------:R-:W-:Y:S01]  /*53c0*/  BPT.TRAP 0x1 ;  /* 0x000000040000795c */ /* 0x000fe20000300000 */
.L_x_109:
[----:B------:R-:W-:Y:S01]  /*53d0*/  R2UR UR8, R5 ;  /* 0x00000000050872ca */ /* 0x000fe200000e0000 */
[----:B------:R-:W-:Y:S01]  /*53e0*/  VIADD R14, R14, 0xffffffff ;  /* 0xffffffff0e0e7836 */ /* 0x000fe20000000000 */
[----:B------:R-:W-:Y:S01]  /*53f0*/  R2UR UR10, R12 ;  /* 0x000000000c0a72ca */ /* 0x000fe200000e0000 */
[----:B------:R-:W-:Y:S01]  /*5400*/  UIADD3 UR4, UP0, UR30, 0xf0, URZ ;  /* 0x000000f01e047890 */ /* 0x000fe2000ff1e03f */
[----:B------:R-:W-:Y:S01]  /*5410*/  R2UR UR34, R13 ;  /* 0x000000000d2272ca */ /* 0x000fe200000e0000 */
[----:B------:R-:W-:Y:S01]  /*5420*/  UIADD3 UR38, UP1, UR30, 0x1f0, URZ ;  /* 0x000001f01e267890 */ /* 0x000fe2000ff3e03f */
[----:B------:R-:W-:Y:S01]  /*5430*/  R2UR UR33, R11 ;  /* 0x000000000b2172ca */ /* 0x000fe200000e0000 */
[----:B------:R-:W-:Y:S01]  /*5440*/  UIADD3.X UR5, URZ, UR31, URZ, UP0, !UPT ;  /* 0x0000001f3f057290 */ /* 0x000fe200087fe43f */
[----:B------:R-:W-:Y:S01]  /*5450*/  R2UR UR35, R22 ;  /* 0x00000000162372ca */ /* 0x000fe200000e0000 */
[----:B------:R-:W-:Y:S01]  /*5460*/  UPRMT UR29, URZ, 0x5410, UR23 ;  /* 0x000054103f1d7896 */ /* 0x000fe20008000017 */
[----:B------:R-:W-:Y:S01]  /*5470*/  R2UR UR36, R19 ;  /* 0x00000000132472ca */ /* 0x000fe200000e0000 */
[----:B------:R-:W-:Y:S01]  /*5480*/  UIADD3.X UR39, URZ, UR31, URZ, UP1, !UPT ;  /* 0x0000001f3f277290 */ /* 0x000fe20008ffe43f */
[----:B------:R-:W-:Y:S01]  /*5490*/  R2UR UR19, R18 ;  /* 0x00000000121372ca */ /* 0x000fe200000e0000 */
[----:B------:R-:W-:Y:S01]  /*54a0*/  USHF.L.U32 UR8, UR8, 0xd, URZ ;  /* 0x0000000d08087899 */ /* 0x000fe2000800063f */
[----:B------:R-:W-:Y:S01]  /*54b0*/  ISETP.GT.AND P3, PT, R14, 0x1, PT ;  /* 0x000000010e00780c */ /* 0x000fe20003f64270 */
[----:B------:R-:W-:Y:S01]  /*54c0*/  UPRMT UR43, URZ, 0x5410, UR22 ;  /* 0x000054103f2b7896 */ /* 0x000fe20008000016 */
[----:B------:R-:W-:Y:S01]  /*54d0*/  VIADD R5, R5, 0x1 ;  /* 0x0000000105057836 */ /* 0x000fe20000000000 */
[----:B------:R-:W-:Y:S01]  /*54e0*/  ULEA UR9, UR41, UR8, 0xb ;  /* 0x0000000829097291 */ /* 0x000fe2000f8e583f */
[----:B------:R-:W-:Y:S01]  /*54f0*/  VIADD R13, R13, 0x80 ;  /* 0x000000800d0d7836 */ /* 0x000fe20000000000 */
[----:B------:R-:W-:-:S02]  /*5500*/  ULOP3.LUT UR8, UR8, 0x800, UR37, 0xf8, !UPT ;  /* 0x0000080008087892 */ /* 0x000fc4000f8ef825 */
[----:B------:R-:W-:Y:S01]  /*5510*/  ULEA UR24, UR9, UR10, 0x1 ;  /* 0x0000000a09187291 */ /* 0x000fe2000f8e083f */
[C---:B------:R-:W-:Y:S01]  /*5520*/  ISETP.NE.AND P1, PT, R5.reuse, 0x5, PT ;  /* 0x000000050500780c */ /* 0x040fe20003f25270 */
[----:B------:R-:W-:Y:S02]  /*5530*/  ULEA UR8, UR8, UR10, 0x1 ;  /* 0x0000000a08087291 */ /* 0x000fe4000f8e083f */
[----:B------:R-:W-:Y:S01]  /*5540*/  UIADD3 UR32, UR24, 0x180, URZ ;  /* 0x0000018018207890 */ /* 0x000fe2000fffe03f */
[----:B------:R-:W-:Y:S01]  /*5550*/  SEL R7, RZ, 0x1, P1 ;  /* 0x00000001ff077807 */ /* 0x000fe20000800000 */
[----:B------:R-:W-:Y:S01]  /*5560*/  UIADD3 UR26, UR34, 0x40, URZ ;  /* 0x00000040221a7890 */ /* 0x000fe2000fffe03f */
[----:B------:R-:W-:Y:S01]  /*5570*/  SEL R5, R5, RZ, P1 ;  /* 0x000000ff05057207 */ /* 0x000fe20000800000 */
[----:B------:R-:W-:Y:S01]  /*5580*/  UIADD3 UR24, UR24, 0x2180, URZ ;  /* 0x0000218018187890 */ /* 0x000fe2000fffe03f */
[----:B------:R-:W-:Y:S01]  /*5590*/  LOP3.LUT R4, R4, R7, RZ, 0x3c, !PT ;  /* 0x0000000704047212 */ /* 0x000fe200078e3cff */
[----:B------:R-:W-:-:S02]  /*55a0*/  UIADD3 UR16, UR8, 0x14180, URZ ;  /* 0x0001418008107890 */ /* 0x000fc4000fffe03f */
[----:B------:R-:W-:Y:S01]  /*55b0*/  UIADD3 UR8, UR8, 0x16180, URZ ;  /* 0x0001618008087890 */ /* 0x000fe2000fffe03f */
[----:B------:R-:W-:Y:S01]  /*55c0*/  UMOV UR6, 0x0 ;  /* 0x0000000000067882 */ /* 0x000fe20000000000 */
[----:B------:R-:W-:Y:S01]  /*55d0*/  UMOV UR7, 0x10000000 ;  /* 0x1000000000077882 */ /* 0x000fe20000000000 */
[----:B------:R-:W-:Y:S01]  /*55e0*/  UMOV UR25, UR33 ;  /* 0x0000002100197c82 */ /* 0x000fe20008000000 */
[----:B------:R-:W-:Y:S01]  /*55f0*/  UMOV UR27, UR35 ;  /* 0x00000023001b7c82 */ /* 0x000fe20008000000 */
[----:B------:R-:W-:Y:S01]  /*5600*/  UMOV UR28, UR36 ;  /* 0x00000024001c7c82 */ /* 0x000fe20008000000 */
[----:B------:R-:W-:Y:S01]  /*5610*/  UMOV UR17, UR33 ;  /* 0x0000002100117c82 */ /* 0x000fe20008000000 */
[----:B------:R-:W-:Y:S01]  /*5620*/  UMOV UR18, UR34 ;  /* 0x0000002200127c82 */ /* 0x000fe20008000000 */
[----:B------:R-:W-:Y:S01]  /*5630*/  UMOV UR20, UR36 ;  /* 0x0000002400147c82 */ /* 0x000fe20008000000 */
[----:B------:R0:W-:Y:S01]  /*5640*/  UTMALDG.3D.MULTICAST [UR32], [UR4], UR29, desc[UR6] ;  /* 0x00000620040073b4 */ /* 0x0001e2000801181d */
[----:B------:R-:W-:Y:S01]  /*5650*/  UMOV UR9, UR33 ;  /* 0x0000002100097c82 */ /* 0x000fe20008000000 */
[----:B------:R-:W-:Y:S01]  /*5660*/  UMOV UR11, UR19 ;  /* 0x00000013000b7c82 */ /* 0x000fe20008000000 */
[----:B------:R-:W-:Y:S01]  /*5670*/  UMOV UR12, UR36 ;  /* 0x00000024000c7c82 */ /* 0x000fe20008000000 */
[----:B------:R-:W-:Y:S01]  /*5680*/  UMOV UR10, UR26 ;  /* 0x0000001a000a7c82 */ /* 0x000fe20008000000 */
[----:B------:R0:W-:Y:S01]  /*5690*/  UTMALDG.3D.MULTICAST [UR24], [UR4], UR29, desc[UR6] ;  /* 0x00000618040073b4 */ /* 0x0001e2000801181d */
[----:B------:R0:W-:Y:S01]  /*56a0*/  UTMALDG.3D.MULTICAST [UR16], [UR38], UR43, desc[UR6] ;  /* 0x00000610260073b4 */ /* 0x0001e2000801182b */
[----:B------:R0:W-:Y:S02]  /*56b0*/  UTMALDG.3D.MULTICAST [UR8], [UR38], UR43, desc[UR6] ;  /* 0x00000608260073b4 */ /* 0x0001e4000801182b */
[----:B0-----:R-:W-:Y:S05]  /*56c0*/  @P3 BRA `(.L_x_110) ;  /* 0xfffffffc00043947 */ /* 0x001fea000383ffff */
.L_x_106:
[----:B------:R-:W-:Y:S05]  /*56d0*/  BSYNC B1 ;  /* 0x0000000000017941 */ /* 0x000fea0003800000 */
.L_x_105:
[----:B------:R-:W2:Y:S01]  /*56e0*/  LDL.64 R20, [R1] ;  /* 0x0000000001147983 */ /* 0x000ea20000100a00 */
[----:B------:R-:W-:Y:S01]  /*56f0*/  LOP3.LUT P4, RZ, R10, 0xff, RZ, 0xc0, !PT ;  /* 0x000000ff0aff7812 */ /* 0x000fe2000788c0ff */
[----:B------:R-:W-:Y:S01]  /*5700*/  VIADD R7, R8, UR40 ;  /* 0x0000002808077c36 */ /* 0x000fe20008000000 */
[----:B------:R-:W-:Y:S01]  /*5710*/  ULDC.64 UR4, c[0x0][0x650] ;  /* 0x0001940000047ab9 */ /* 0x000fe20000000a00 */
[----:B------:R-:W-:Y:S01]  /*5720*/  IMAD.U32 R8, RZ, RZ, UR40 ;  /* 0x00000028ff087e24 */ /* 0x000fe2000f8e00ff */
[----:B------:R-:W-:Y:S01]  /*5730*/  UISETP.GE.U32.AND UP0, UPT, UR40, 0x5, UPT ;  /* 0x000000052800788c */ /* 0x000fe2000bf06070 */
[----:B------:R-:W-:Y:S01]  /*5740*/  BSSY B1, `(.L_x_111) ;  /* 0x000006b000017945 */ /* 0x000fe20003800000 */
[----:B------:R-:W-:Y:S01]  /*5750*/  ISETP.GT.U32.AND P1, PT, R7, 0x4, PT ;  /* 0x000000040700780c */ /* 0x000fe20003f24070 */
[----:B------:R-:W-:Y:S01]  /*5760*/  IMAD.MOV.U32 R22, RZ, RZ, -0x1 ;  /* 0xffffffffff167424 */ /* 0x000fe200078e00ff */
[----:B------:R-:W-:Y:S01]  /*5770*/  PRMT R10, RZ, 0x7610, R10 ;  /* 0x00007610ff0a7816 */ /* 0x000fe2000000000a */
[----:B------:R-:W-:Y:S01]  /*5780*/  IMAD.MOV.U32 R18, RZ, RZ, -0x1 ;  /* 0xffffffffff127424 */ /* 0x000fe200078e00ff */
[----:B------:R-:W-:Y:S01]  /*5790*/  ISETP.LT.U32.AND P1, PT, R8, 0x5, P1 ;  /* 0x000000050800780c */ /* 0x000fe20000f21070 */
[----:B------:R-:W-:Y:S01]  /*57a0*/  IMAD.MOV.U32 R19, RZ, RZ, -0x1 ;  /* 0xffffffffff137424 */ /* 0x000fe200078e00ff */
[----:B------:R-:W-:Y:S01]  /*57b0*/  PLOP3.LUT P3, PT, PT, PT, UP0, 0x80, 0x0 ;  /* 0x000000000000781c */ /* 0x000fe20003f6f008 */
[----:B------:R-:W0:Y:S01]  /*57c0*/  @P4 S2R R5, SR_CgaCtaId ;  /* 0x0000000000054919 */ /* 0x000e220000008800 */
[----:B------:R-:W-:-:S04]  /*57d0*/  @P4 MOV R4, 0x400 ;  /* 0x0000040000044802 */ /* 0x000fc80000000f00 */
[----:B0-----:R-:W-:Y:S01]  /*57e0*/  @P4 LEA R6, R5, R4, 0x18 ;  /* 0x0000000405064211 */ /* 0x001fe200078ec0ff */
[----:B------:R-:W-:Y:S01]  /*57f0*/  IMAD.WIDE.U32 R4, R7, -0x33333333, RZ ;  /* 0xcccccccd07047825 */ /* 0x000fe200078e00ff */
[----:B------:R-:W-:Y:S02]  /*5800*/  SEL R4, RZ, 0x1, !P1 ;  /* 0x00000001ff047807 */ /* 0x000fe40004800000 */
[----:B------:R0:W-:Y:S02]  /*5810*/  @P4 SYNCS.ARRIVE.TRANS64.A1T0 RZ, [R6+URZ+0x88], RZ ;  /* 0x000088ff06ff49a7 */ /* 0x0001e4000810003f */
[----:B------:R-:W-:Y:S02]  /*5820*/  LOP3.LUT R3, R3, R4, RZ, 0x3c, !PT ;  /* 0x0000000403037212 */ /* 0x000fe400078e3cff */
[----:B------:R-:W-:Y:S02]  /*5830*/  PRMT R4, RZ, 0x7610, R4 ;  /* 0x00007610ff047816 */ /* 0x000fe40000000004 */
[----:B0-----:R-:W-:-:S04]  /*5840*/  SHF.R.U32.HI R6, RZ, 0x2, R5 ;  /* 0x00000002ff067819 */ /* 0x001fc80000011605 */
[----:B------:R-:W-:Y:S01]  /*5850*/  @P3 LOP3.LUT R3, R3, 0x1, R6, 0x78, !PT ;  /* 0x0000000103033812 */ /* 0x000fe200078e7806 */
[----:B------:R-:W-:Y:S01]  /*5860*/  IMAD R8, R6, -0x5, R7 ;  /* 0xfffffffb06087824 */ /* 0x000fe200078e0207 */
[----:B--2---:R-:W-:-:S04]  /*5870*/  IADD3 R16, P4, R16, R20, RZ ;  /* 0x0000001410107210 */ /* 0x004fc80007f9e0ff */
[----:B------:R-:W-:Y:S01]  /*5880*/  ISETP.GE.U32.AND P1, PT, R16, UR4, PT ;  /* 0x0000000410007c0c */ /* 0x000fe2000bf26070 */
[----:B------:R-:W-:-:S05]  /*5890*/  IMAD.X R17, R17, 0x1, R0, P4 ;  /* 0x0000000111117824 */ /* 0x000fca00020e0600 */
[----:B------:R-:W-:-:S13]  /*58a0*/  ISETP.GE.U32.AND.EX P1, PT, R17, UR5, PT, P1 ;  /* 0x0000000511007c0c */ /* 0x000fda000bf26110 */
[----:B------:R-:W-:Y:S05]  /*58b0*/  @P1 BRA `(.L_x_112) ;  /* 0x00000004004c1947 */ /* 0x000fea0003800000 */
[----:B------:R-:W0:Y:S01]  /*58c0*/  S2R R12, SR_CTAID.X ;  /* 0x00000000000c7919 */ /* 0x000e220000002500 */
[----:B------:R-:W-:Y:S01]  /*58d0*/  ULDC.64 UR4, c[0x0][0x628] ;  /* 0x00018a0000047ab9 */ /* 0x000fe20000000a00 */
[----:B------:R-:W1:Y:S01]  /*58e0*/  LDC R13, c[0x0][0x144] ;  /* 0x00005100ff0d7b82 */ /* 0x000e620000000800 */
[----:B------:R-:W-:Y:S01]  /*58f0*/  ISETP.NE.U32.AND P1, PT, RZ, UR4, PT ;  /* 0x00000004ff007c0c */ /* 0x000fe2000bf25070 */
[----:B------:R-:W2:Y:S01]  /*5900*/  S2R R11, SR_CTAID.Y ;  /* 0x00000000000b7919 */ /* 0x000ea20000002600 */
[----:B------:R-:W-:Y:S01]  /*5910*/  ULDC UR6, c[0x0][0x150] ;  /* 0x0000540000067ab9 */ /* 0x000fe20000000800 */
[----:B------:R-:W-:Y:S01]  /*5920*/  ULDC UR7, c[0x0][0x630] ;  /* 0x00018c0000077ab9 */ /* 0x000fe20000000800 */
[----:B------:R-:W-:Y:S01]  /*5930*/  ISETP.NE.AND.EX P1, PT, RZ, UR5, PT, P1 ;  /* 0x00000005ff007c0c */ /* 0x000fe2000bf25310 */
[----:B------:R-:W-:Y:S01]  /*5940*/  IMAD.MOV.U32 R4, RZ, RZ, R16 ;  /* 0x000000ffff047224 */ /* 0x000fe200078e0010 */
[----:B0-----:R-:W-:-:S05]  /*5950*/  I2FP.F32.U32 R5, R12 ;  /* 0x0000000c00057245 */ /* 0x001fca0000201000 */
[----:B------:R-:W-:Y:S01]  /*5960*/  FMUL R14, R5, UR6 ;  /* 0x00000006050e7c20 */ /* 0x000fe20008400000 */
[----:B------:R-:W-:-:S05]  /*5970*/  IMAD.MOV.U32 R5, RZ, RZ, R17 ;  /* 0x000000ffff057224 */ /* 0x000fca00078e0011 */
[----:B--2---:R-:W-:Y:S05]  /*5980*/  @!P1 BRA `(.L_x_113) ;  /* 0x0000000000289947 */ /* 0x004fea0003800000 */
[----:B------:R-:W-:Y:S02]  /*5990*/  ULDC UR6, c[0x0][0x634] ;  /* 0x00018d0000067ab9 */ /* 0x000fe40000000800 */
[----:B------:R-:W-:-:S05]  /*59a0*/  IADD3 R5, P1, R16, UR6, RZ ;  /* 0x0000000610057c10 */ /* 0x000fca000ff3e0ff */
[----:B------:R-:W-:-:S04]  /*59b0*/  IMAD.X R15, RZ, RZ, R17, P1 ;  /* 0x000000ffff0f7224 */ /* 0x000fc800008e0611 */
[----:B------:R-:W-:-:S04]  /*59c0*/  IMAD.WIDE.U32 R6, R15, UR4, RZ ;  /* 0x000000040f067c25 */ /* 0x000fc8000f8e00ff */
[----:B------:R-:W-:-:S04]  /*59d0*/  IMAD.WIDE.U32 R6, P1, R5, UR5, R6 ;  /* 0x0000000505067c25 */ /* 0x000fc8000f820006 */
[----:B------:R-:W-:-:S04]  /*59e0*/  IMAD.WIDE.U32 R4, R5, UR4, RZ ;  /* 0x0000000405047c25 */ /* 0x000fc8000f8e00ff */
[----:B------:R-:W-:Y:S01]  /*59f0*/  IMAD.MOV.U32 R4, RZ, RZ, R7 ;  /* 0x000000ffff047224 */ /* 0x000fe200078e0007 */
[----:B------:R-:W-:Y:S01]  /*5a00*/  IADD3 RZ, P3, R5, R6, RZ ;  /* 0x0000000605ff7210 */ /* 0x000fe20007f7e0ff */
[----:B------:R-:W-:-:S04]  /*5a10*/  IMAD.X R5, RZ, RZ, RZ, P1 ;  /* 0x000000ffff057224 */ /* 0x000fc800008e06ff */
[----:B------:R-:W-:-:S08]  /*5a20*/  IMAD.WIDE.U32.X R4, R15, UR5, R4, P3 ;  /* 0x000000050f047c25 */ /* 0x000fd000098e0404 */
.L_x_113:
[--C-:B------:R-:W-:Y:S01]  /*5a30*/  SHF.R.U64 R19, R4, UR7, R5.reuse ;  /* 0x0000000704137c19 */ /* 0x100fe20008001205 */
[----:B------:R-:W0:Y:S01]  /*5a40*/  F2I.U32.TRUNC.NTZ R14, R14 ;  /* 0x0000000e000e7305 */ /* 0x000e22000020f000 */
[----:B------:R-:W-:Y:S01]  /*5a50*/  SHF.R.U32.HI R4, RZ, UR7, R5 ;  /* 0x00000007ff047c19 */ /* 0x000fe20008011605 */
[----:B------:R-:W-:Y:S01]  /*5a60*/  ULDC.64 UR4, c[0x0][0x620] ;  /* 0x0001880000047ab9 */ /* 0x000fe20000000a00 */
[----:B------:R-:W-:Y:S01]  /*5a70*/  IADD3 R7, P1, RZ, -R19, RZ ;  /* 0x80000013ff077210 */ /* 0x000fe20007f3e0ff */
[----:B------:R-:W-:Y:S01]  /*5a80*/  ULDC.64 UR6, c[0x0][0x640] ;  /* 0x0001900000067ab9 */ /* 0x000fe20000000a00 */
[----:B------:R-:W2:Y:S03]  /*5a90*/  LDC R18, c[0x0][0x148] ;  /* 0x00005200ff127b82 */ /* 0x000ea60000000800 */
[----:B------:R-:W-:Y:S01]  /*5aa0*/  IMAD.X R4, RZ, RZ, ~R4, P1 ;  /* 0x000000ffff047224 */ /* 0x000fe200008e0e04 */
[----:B------:R-:W-:-:S03]  /*5ab0*/  ISETP.NE.U32.AND P1, PT, RZ, UR6, PT ;  /* 0x00000006ff007c0c */ /* 0x000fc6000bf25070 */
[----:B------:R-:W-:Y:S01]  /*5ac0*/  IMAD R6, R4, UR4, RZ ;  /* 0x0000000404067c24 */ /* 0x000fe2000f8e02ff */
[----:B------:R-:W-:Y:S01]  /*5ad0*/  ISETP.NE.AND.EX P1, PT, RZ, UR7, PT, P1 ;  /* 0x00000007ff007c0c */ /* 0x000fe2000bf25310 */
[----:B------:R-:W-:Y:S01]  /*5ae0*/  IMAD.WIDE.U32 R4, R7, UR4, R16 ;  /* 0x0000000407047c25 */ /* 0x000fe2000f8e0010 */
[----:B------:R-:W-:-:S03]  /*5af0*/  ULDC UR4, c[0x0][0x618] ;  /* 0x0001860000047ab9 */ /* 0x000fc60000000800 */
[----:B------:R-:W-:Y:S01]  /*5b00*/  IMAD R7, R7, UR5, R6 ;  /* 0x0000000507077c24 */ /* 0x000fe2000f8e0206 */
[----:B------:R-:W-:Y:S01]  /*5b10*/  ULDC UR5, c[0x0][0x154] ;  /* 0x0000550000057ab9 */ /* 0x000fe20000000800 */
[----:B0-----:R-:W-:Y:S02]  /*5b20*/  IMAD.MOV R6, RZ, RZ, -R14 ;  /* 0x000000ffff067224 */ /* 0x001fe400078e0a0e */
[----:B------:R-:W-:Y:S02]  /*5b30*/  IMAD.IADD R5, R5, 0x1, R7 ;  /* 0x0000000105057824 */ /* 0x000fe400078e0207 */
[----:B-1----:R-:W-:Y:S01]  /*5b40*/  IMAD R12, R13, R6, R12 ;  /* 0x000000060d0c7224 */ /* 0x002fe200078e020c */
[----:B------:R-:W-:Y:S02]  /*5b50*/  I2FP.F32.U32 R6, R11 ;  /* 0x0000000b00067245 */ /* 0x000fe40000201000 */
[--C-:B------:R-:W-:Y:S02]  /*5b60*/  SHF.R.U64 R13, R4, UR4, R5.reuse ;  /* 0x00000004040d7c19 */ /* 0x100fe40008001205 */
[----:B------:R-:W-:Y:S01]  /*5b70*/  SHF.R.U32.HI R4, RZ, UR4, R5 ;  /* 0x00000004ff047c19 */ /* 0x000fe20008011605 */
[----:B------:R-:W-:Y:S01]  /*5b80*/  FMUL R6, R6, UR5 ;  /* 0x0000000506067c20 */ /* 0x000fe20008400000 */
[----:B------:R-:W-:-:S02]  /*5b90*/  ULDC UR4, c[0x0][0x608] ;  /* 0x0001820000047ab9 */ /* 0x000fc40000000800 */
[--C-:B------:R-:W-:Y:S01]  /*5ba0*/  SHF.R.U64 R15, R13, UR4, R4.reuse ;  /* 0x000000040d0f7c19 */ /* 0x100fe20008001204 */
[----:B------:R0:W1:Y:S01]  /*5bb0*/  F2I.U32.TRUNC.NTZ R20, R6 ;  /* 0x0000000600147305 */ /* 0x000062000020f000 */
[----:B------:R-:W-:Y:S01]  /*5bc0*/  SHF.R.U32.HI R4, RZ, UR4, R4 ;  /* 0x00000004ff047c19 */ /* 0x000fe20008011604 */
[----:B------:R-:W-:-:S03]  /*5bd0*/  ULDC UR4, c[0x0][0x658] ;  /* 0x0001960000047ab9 */ /* 0x000fc60000000800 */
[--C-:B------:R-:W-:Y:S02]  /*5be0*/  SHF.R.U64 R14, R15, UR4, R4.reuse ;  /* 0x000000040f0e7c19 */ /* 0x100fe40008001204 */
[----:B------:R-:W-:-:S03]  /*5bf0*/  SHF.R.U32.HI R21, RZ, UR4, R4 ;  /* 0x00000004ff157c19 */ /* 0x000fc60008011604 */
[----:B------:R-:W-:Y:S02]  /*5c00*/  IMAD.MOV.U32 R4, RZ, RZ, R14 ;  /* 0x000000ffff047224 */ /* 0x000fe400078e000e */
[----:B------:R-:W-:Y:S01]  /*5c10*/  IMAD.MOV.U32 R5, RZ, RZ, R21 ;  /* 0x000000ffff057224 */ /* 0x000fe200078e0015 */
[----:B0-----:R-:W-:Y:S06]  /*5c20*/  @!P1 BRA `(.L_x_114) ;  /* 0x0000000000289947 */ /* 0x001fec0003800000 */
        /* <DEDUP_REMOVED lines=10> */
.L_x_114:
[----:B------:R-:W-:Y:S01]  /*5cd0*/  ISETP.NE.AND P1, PT, R2, 0x1, PT ;  /* 0x000000010200780c */ /* 0x000fe20003f25270 */
[----:B------:R-:W-:Y:S01]  /*5ce0*/  ULDC UR4, c[0x0][0x648] ;  /* 0x0001920000047ab9 */ /* 0x000fe20000000800 */
[----:B------:R-:W-:Y:S01]  /*5cf0*/  LOP3.LUT R15, R15, UR21, RZ, 0xc0, !PT ;  /* 0x000000150f0f7c12 */ /* 0x000fe2000f8ec0ff */
[----:B-1----:R-:W-:Y:S01]  /*5d00*/  IMAD.MOV R20, RZ, RZ, -R20 ;  /* 0x000000ffff147224 */ /* 0x002fe200078e0a14 */
[----:B------:R-:W-:Y:S01]  /*5d10*/  SHF.R.U64 R4, R4, UR4, R5 ;  /* 0x0000000404047c19 */ /* 0x000fe20008001205 */
[----:B------:R-:W-:Y:S01]  /*5d20*/  ULDC UR4, c[0x0][0x638] ;  /* 0x00018e0000047ab9 */ /* 0x000fe20000000800 */
[----:B------:R-:W-:Y:S01]  /*5d30*/  LOP3.LUT R13, R13, UR13, RZ, 0xc0, !PT ;  /* 0x0000000d0d0d7c12 */ /* 0x000fe2000f8ec0ff */
[----:B------:R-:W-:Y:S02]  /*5d40*/  ULDC UR5, c[0x0][0x610] ;  /* 0x0001840000057ab9 */ /* 0x000fe40000000800 */
[----:B------:R-:W-:Y:S02]  /*5d50*/  IMAD.MOV R5, RZ, RZ, -R4 ;  /* 0x000000ffff057224 */ /* 0x000fe400078e0a04 */
[----:B------:R-:W-:-:S02]  /*5d60*/  IMAD R15, R4, UR14, R15 ;  /* 0x0000000e040f7c24 */ /* 0x000fc4000f8e020f */
[----:B--2---:R-:W-:Y:S02]  /*5d70*/  @P1 IMAD R12, R18, R20, R11 ;  /* 0x00000014120c1224 */ /* 0x004fe400078e020b */
[----:B------:R-:W-:Y:S01]  /*5d80*/  IMAD R14, R5, UR4, R14 ;  /* 0x00000004050e7c24 */ /* 0x000fe2000f8e020e */
[----:B------:R-:W-:Y:S01]  /*5d90*/  ULDC UR4, c[0x0][0x600] ;  /* 0x0001800000047ab9 */ /* 0x000fe20000000800 */
[----:B------:R-:W-:Y:S02]  /*5da0*/  IMAD R12, R15, UR5, R12 ;  /* 0x000000050f0c7c24 */ /* 0x000fe4000f8e020c */
[----:B------:R-:W-:Y:S02]  /*5db0*/  IMAD R5, R14, UR4, R13 ;  /* 0x000000040e057c24 */ /* 0x000fe4000f8e020d */
[----:B------:R-:W-:-:S03]  /*5dc0*/  IMAD.MOV.U32 R4, RZ, RZ, 0x1 ;  /* 0x00000001ff047424 */ /* 0x000fc600078e00ff */
[----:B------:R-:W-:Y:S02]  /*5dd0*/  SEL R18, R5, R12, !P1 ;  /* 0x0000000c05127207 */ /* 0x000fe40004800000 */
[----:B------:R-:W-:-:S07]  /*5de0*/  SEL R22, R12, R5, !P1 ;  /* 0x000000050c167207 */ /* 0x000fce0004800000 */
.L_x_112:
[----:B------:R-:W-:Y:S05]  /*5df0*/  BSYNC B1 ;  /* 0x0000000000017941 */ /* 0x000fea0003800000 */
.L_x_111:
[----:B------:R-:W-:-:S13]  /*5e00*/  LOP3.LUT P1, RZ, R4, 0xff, RZ, 0xc0, !PT ;  /* 0x000000ff04ff7812 */ /* 0x000fda000782c0ff */
[----:B------:R-:W-:Y:S05]  /*5e10*/  @P1 BRA `(.L_x_115) ;  /* 0xfffffff000f81947 */ /* 0x000fea000383ffff */
[----:B------:R-:W-:Y:S05]  /*5e20*/  BSYNC B0 ;  /* 0x0000000000007941 */ /* 0x000fea0003800000 */
.L_x_103:
[----:B------:R-:W-:-:S03]  /*5e30*/  UMOV UR4, 0xffffffff ;  /* 0xffffffff00047882 */ /* 0x000fc60000000000 */
[----:B------:R-:W-:Y:S05]  /*5e40*/  BRA.DIV UR4, `(.L_x_116) ;  /* 0x00000006046c7947 */ /* 0x000fea000b800000 */
[----:B------:R-:W-:-:S13]  /*5e50*/  ELECT P6, URZ, PT ;  /* 0x00000000003f782f */ /* 0x000fda00038c0000 */
.L_x_133:
[----:B------:R-:W-:Y:S04]  /*5e60*/  BSSY B0, `(.L_x_117) ;  /* 0x0000034000007945 */ /* 0x000fe80003800000 */
[----:B------:R-:W-:Y:S05]  /*5e70*/  @!P6 BRA `(.L_x_118) ;  /* 0x0000000000c8e947 */ /* 0x000fea0003800000 */
[----:B------:R-:W-:-:S04]  /*5e80*/  LOP3.LUT R23, R23, 0x2, RZ, 0xfc, !PT ;  /* 0x0000000217177812 */ /* 0x000fc800078efcff */
[----:B------:R-:W-:-:S13]  /*5e90*/  ISETP.NE.AND P0, PT, R23, 0x3, PT ;  /* 0x000000031700780c */ /* 0x000fda0003f05270 */
[----:B------:R-:W-:Y:S05]  /*5ea0*/  @!P0 BRA `(.L_x_119) ;  /* 0x0000000000048947 */ /* 0x000fea0003800000 */
[----:B------:R-:W-:Y:S01]  /*5eb0*/  BPT.TRAP 0x1 ;  /* 0x000000040000795c */ /* 0x000fe20000300000 */
.L_x_119:
[----:B------:R-:W0:Y:S01]  /*5ec0*/  S2R R5, SR_CgaCtaId ;  /* 0x0000000000057919 */ /* 0x000e220000008800 */
[----:B------:R-:W-:Y:S02]  /*5ed0*/  MOV R0, 0x400 ;  /* 0x0000040000007802 */ /* 0x000fe40000000f00 */
[----:B------:R-:W-:Y:S02]  /*5ee0*/  SHF.L.U32 R2, R3, 0x1f, RZ ;  /* 0x0000001f03027819 */ /* 0x000fe400000006ff */
[----:B0-----:R-:W-:-:S05]  /*5ef0*/  LEA R5, R5, R0, 0x18 ;  /* 0x0000000005057211 */ /* 0x001fca00078ec0ff */
[----:B------:R-:W-:-:S04]  /*5f00*/  VIADD R5, R5, 0x28 ;  /* 0x0000002805057836 */ /* 0x000fc80000000000 */
[C---:B------:R-:W-:Y:S02]  /*5f10*/  IMAD R7, R8.reuse, 0x8, R5 ;  /* 0x0000000808077824 */ /* 0x040fe400078e0205 */
[----:B------:R-:W-:Y:S02]  /*5f20*/  VIADD R8, R8, 0x1 ;  /* 0x0000000108087836 */ /* 0x000fe40000000000 */
[----:B------:R-:W0:Y:S03]  /*5f30*/  SYNCS.PHASECHK.TRANS64.TRYWAIT P0, [R7+URZ], R2 ;  /* 0x00000002070075a7 */ /* 0x000e26000800017f */
[----:B------:R-:W-:-:S04]  /*5f40*/  ISETP.NE.AND P1, PT, R8, 0x5, PT ;  /* 0x000000050800780c */ /* 0x000fc80003f25270 */
[----:B------:R-:W-:Y:S02]  /*5f50*/  SEL R0, RZ, 0x1, P1 ;  /* 0x00000001ff007807 */ /* 0x000fe40000800000 */
[----:B------:R-:W-:Y:S02]  /*5f60*/  SEL R8, R8, RZ, P1 ;  /* 0x000000ff08087207 */ /* 0x000fe40000800000 */
[----:B------:R-:W-:-:S03]  /*5f70*/  LOP3.LUT R9, R3, R0, RZ, 0x3c, !PT ;  /* 0x0000000003097212 */ /* 0x000fc600078e3cff */
[----:B------:R-:W-:Y:S01]  /*5f80*/  IMAD R6, R8, 0x8, R5 ;  /* 0x0000000808067824 */ /* 0x000fe200078e0205 */
[----:B------:R-:W-:Y:S01]  /*5f90*/  SHF.L.U32 R3, R9, 0x1f, RZ ;  /* 0x0000001f09037819 */ /* 0x000fe200000006ff */
[----:B0-----:R-:W-:Y:S06]  /*5fa0*/  @!P0 BRA `(.L_x_120) ;  /* 0x0000000400348947 */ /* 0x001fec0003800000 */
.L_x_134:
[----:B------:R-:W1:Y:S01]  /*5fb0*/  SYNCS.PHASECHK.TRANS64.TRYWAIT P0, [R6+URZ], R3 ;  /* 0x00000003060075a7 */ /* 0x000e62000800017f */
[----:B------:R-:W-:-:S05]  /*5fc0*/  VIADD R0, R8, 0x1 ;  /* 0x0000000108007836 */ /* 0x000fca0000000000 */
[----:B------:R-:W-:-:S04]  /*5fd0*/  ISETP.NE.AND P1, PT, R0, 0x5, PT ;  /* 0x000000050000780c */ /* 0x000fc80003f25270 */
[----:B0-----:R-:W-:Y:S02]  /*5fe0*/  SEL R2, RZ, 0x1, P1 ;  /* 0x00000001ff027807 */ /* 0x001fe40000800000 */
[----:B------:R-:W-:Y:S02]  /*5ff0*/  SEL R0, R0, RZ, P1 ;  /* 0x000000ff00007207 */ /* 0x000fe40000800000 */
[----:B------:R-:W-:-:S03]  /*6000*/  LOP3.LUT R9, R9, R2, RZ, 0x3c, !PT ;  /* 0x0000000209097212 */ /* 0x000fc600078e3cff */
[----:B------:R-:W-:Y:S01]  /*6010*/  IMAD R7, R0, 0x8, R5 ;  /* 0x0000000800077824 */ /* 0x000fe200078e0205 */
[----:B------:R-:W-:Y:S01]  /*6020*/  SHF.L.U32 R4, R9, 0x1f, RZ ;  /* 0x0000001f09047819 */ /* 0x000fe200000006ff */
[----:B-1----:R-:W-:Y:S06]  /*6030*/  @!P0 BRA `(.L_x_121) ;  /* 0x0000000400248947 */ /* 0x002fec0003800000 */
.L_x_135:
[----:B------:R-:W1:Y:S01]  /*6040*/  SYNCS.PHASECHK.TRANS64.TRYWAIT P0, [R7+URZ], R4 ;  /* 0x00000004070075a7 */ /* 0x000e62000800017f */
[----:B------:R-:W-:-:S05]  /*6050*/  VIADD R0, R0, 0x1 ;  /* 0x0000000100007836 */ /* 0x000fca0000000000 */
[----:B------:R-:W-:-:S04]  /*6060*/  ISETP.NE.AND P1, PT, R0, 0x5, PT ;  /* 0x000000050000780c */ /* 0x000fc80003f25270 */
[----:B------:R-:W-:Y:S02]  /*6070*/  SEL R2, RZ, 0x1, P1 ;  /* 0x00000001ff027807 */ /* 0x000fe40000800000 */
[----:B------:R-:W-:Y:S02]  /*6080*/  SEL R0, R0, RZ, P1 ;  /* 0x000000ff00007207 */ /* 0x000fe40000800000 */
[----:B------:R-:W-:-:S03]  /*6090*/  LOP3.LUT R9, R9, R2, RZ, 0x3c, !PT ;  /* 0x0000000209097212 */ /* 0x000fc600078e3cff */
[----:B0-----:R-:W-:Y:S01]  /*60a0*/  IMAD R6, R0, 0x8, R5 ;  /* 0x0000000800067824 */ /* 0x001fe200078e0205 */
[----:B------:R-:W-:Y:S01]  /*60b0*/  SHF.L.U32 R3, R9, 0x1f, RZ ;  /* 0x0000001f09037819 */ /* 0x000fe200000006ff */
[----:B-1----:R-:W-:Y:S06]  /*60c0*/  @!P0 BRA `(.L_x_122) ;  /* 0x0000000400148947 */ /* 0x002fec0003800000 */
.L_x_136:
[----:B------:R-:W1:Y:S01]  /*60d0*/  SYNCS.PHASECHK.TRANS64.TRYWAIT P0, [R6+URZ], R3 ;  /* 0x00000003060075a7 */ /* 0x000e62000800017f */
[----:B------:R-:W-:-:S05]  /*60e0*/  VIADD R0, R0, 0x1 ;  /* 0x0000000100007836 */ /* 0x000fca0000000000 */
[----:B------:R-:W-:-:S04]  /*60f0*/  ISETP.NE.AND P1, PT, R0, 0x5, PT ;  /* 0x000000050000780c */ /* 0x000fc80003f25270 */
[----:B------:R-:W-:Y:S02]  /*6100*/  SEL R2, RZ, 0x1, P1 ;  /* 0x00000001ff027807 */ /* 0x000fe40000800000 */
[----:B------:R-:W-:Y:S02]  /*6110*/  SEL R0, R0, RZ, P1 ;  /* 0x000000ff00007207 */ /* 0x000fe40000800000 */
[----:B------:R-:W-:Y:S01]  /*6120*/  LOP3.LUT R2, R9, R2, RZ, 0x3c, !PT ;  /* 0x0000000209027212 */ /* 0x000fe200078e3cff */
[----:B-1----:R-:W-:Y:S06]  /*6130*/  @!P0 BRA `(.L_x_123) ;  /* 0x00000004000c8947 */ /* 0x002fec0003800000 */
.L_x_137:
[----:B------:R-:W-:Y:S01]  /*6140*/  IMAD R5, R0, 0x8, R5 ;  /* 0x0000000800057824 */ /* 0x000fe200078e0205 */
[----:B------:R-:W-:-:S07]  /*6150*/  SHF.L.U32 R0, R2, 0x1f, RZ ;  /* 0x0000001f02007819 */ /* 0x000fce00000006ff */
.L_x_124:
[----:B--2---:R2:W3:Y:S02]  /*6160*/  SYNCS.PHASECHK.TRANS64.TRYWAIT P0, [R5+URZ], R0 ;  /* 0x00000000050075a7 */ /* 0x0044e4000800017f */
[----:B---3--:R-:W-:Y:S05]  /*6170*/  @!P0 NANOSLEEP.SYNCS 0x989680 ;  /* 0x009896800000895d */ /* 0x008fea0003900000 */
[----:B------:R-:W3:Y:S02]  /*6180*/  @!P0 SYNCS.PHASECHK.TRANS64 P0, [R5+URZ], R0 ;  /* 0x00000000050085a7 */ /* 0x000ee4000800007f */
[----:B---3--:R-:W-:Y:S05]  /*6190*/  @!P0 BRA `(.L_x_124) ;  /* 0xfffffffc00f08947 */ /* 0x008fea000383ffff */
.L_x_118:
[----:B------:R-:W-:Y:S05]  /*61a0*/  BSYNC B0 ;  /* 0x0000000000007941 */ /* 0x000fea0003800000 */
.L_x_117:
[----:B------:R-:W-:Y:S05]  /*61b0*/  EXIT ;  /* 0x000000000000794d */ /* 0x000fea0003800000 */
.L_x_19:
[----:B0-----:R-:W-:-:S04]  /*61c0*/  IMAD.U32 R3, RZ, RZ, UR43 ;  /* 0x0000002bff037e24 */ /* 0x001fc8000f8e00ff */
[----:B------:R0:W1:Y:S03]  /*61d0*/  SYNCS.PHASECHK.TRANS64.TRYWAIT P0, [R3+URZ+-0x8], R0 ;  /* 0xfffff800030075a7 */ /* 0x000066000800017f */
[----:B-1----:R-:W-:Y:S05]  /*61e0*/  @!P0 NANOSLEEP.SYNCS 0x989680 ;  /* 0x009896800000895d */ /* 0x002fea0003900000 */
[----:B------:R-:W1:Y:S02]  /*61f0*/  @!P0 SYNCS.PHASECHK.TRANS64 P0, [R3+URZ+-0x8], R0 ;  /* 0xfffff800030085a7 */ /* 0x000e64000800007f */
[----:B-1----:R-:W-:Y:S05]  /*6200*/  @!P0 BRA `(.L_x_19) ;  /* 0xfffffffc00ec8947 */ /* 0x002fea000383ffff */
[----:B------:R-:W-:Y:S05]  /*6210*/  BRA `(.L_x_125) ;  /* 0xffffffb4008c7947 */ /* 0x000fea000383ffff */
.L_x_24:
[----:B-1----:R1:W2:Y:S02]  /*6220*/  SYNCS.PHASECHK.TRANS64.TRYWAIT P1, [R3+URZ], R0 ;  /* 0x00000000030075a7 */ /* 0x0022a4000802017f */
[----:B--2---:R-:W-:Y:S05]  /*6230*/  @!P1 NANOSLEEP.SYNCS 0x989680 ;  /* 0x009896800000995d */ /* 0x004fea0003900000 */
[----:B------:R-:W2:Y:S02]  /*6240*/  @!P1 SYNCS.PHASECHK.TRANS64 P1, [R3+URZ], R0 ;  /* 0x00000000030095a7 */ /* 0x000ea4000802007f */
[----:B--2---:R-:W-:Y:S05]  /*6250*/  @!P1 BRA `(.L_x_24) ;  /* 0xfffffffc00f09947 */ /* 0x004fea000383ffff */
[----:B------:R-:W-:Y:S05]  /*6260*/  BRA `(.L_x_23) ;  /* 0xffffffb400f87947 */ /* 0x000fea000383ffff */
.L_x_29:
[----:B-1----:R-:W-:-:S04]  /*6270*/  IMAD.U32 R5, RZ, RZ, UR4 ;  /* 0x00000004ff057e24 */ /* 0x002fc8000f8e00ff */
[----:B------:R1:W2:Y:S03]  /*6280*/  SYNCS.PHASECHK.TRANS64.TRYWAIT P1, [R5+URZ], R4 ;  /* 0x00000004050075a7 */ /* 0x0002a6000802017f */
[----:B--2---:R-:W-:Y:S05]  /*6290*/  @!P1 NANOSLEEP.SYNCS 0x989680 ;  /* 0x009896800000995d */ /* 0x004fea0003900000 */
[----:B------:R-:W2:Y:S02]  /*62a0*/  @!P1 SYNCS.PHASECHK.TRANS64 P1, [R5+URZ], R4 ;  /* 0x00000004050095a7 */ /* 0x000ea4000802007f */
[----:B--2---:R-:W-:Y:S05]  /*62b0*/  @!P1 BRA `(.L_x_29) ;  /* 0xfffffffc00ec9947 */ /* 0x004fea000383ffff */
[----:B------:R-:W-:Y:S05]  /*62c0*/  BRA `(.L_x_28) ;  /* 0xffffffbc00207947 */ /* 0x000fea000383ffff */
.L_x_35:
[----:B0-----:R-:W-:-:S04]  /*62d0*/  IMAD.U32 R3, RZ, RZ, UR43 ;  /* 0x0000002bff037e24 */ /* 0x001fc8000f8e00ff */
[----:B------:R0:W1:Y:S03]  /*62e0*/  SYNCS.PHASECHK.TRANS64.TRYWAIT P0, [R3+URZ+0x8], R0 ;  /* 0x00000800030075a7 */ /* 0x000066000800017f */
[----:B-1----:R-:W-:Y:S05]  /*62f0*/  @!P0 NANOSLEEP.SYNCS 0x989680 ;  /* 0x009896800000895d */ /* 0x002fea0003900000 */
[----:B------:R-:W1:Y:S02]  /*6300*/  @!P0 SYNCS.PHASECHK.TRANS64 P0, [R3+URZ+0x8], R0 ;  /* 0x00000800030085a7 */ /* 0x000e64000800007f */
[----:B-1----:R-:W-:Y:S05]  /*6310*/  @!P0 BRA `(.L_x_35) ;  /* 0xfffffffc00ec8947 */ /* 0x002fea000383ffff */
[----:B------:R-:W-:Y:S05]  /*6320*/  BRA `(.L_x_126) ;  /* 0xffffffc000d07947 */ /* 0x000fea000383ffff */
.L_x_104:
[----:B------:R-:W-:Y:S01]  /*6330*/  BSSY B1, `(.L_x_127) ;  /* 0x0000006000017945 */ /* 0x000fe20003800000 */
[----:B------:R-:W-:-:S07]  /*6340*/  IMAD.MOV.U32 R15, RZ, RZ, -0x1 ;  /* 0xffffffffff0f7424 */ /* 0x000fce00078e00ff */
[----:B-----5:R-:W-:Y:S05]  /*6350*/  WARPSYNC.COLLECTIVE R15, `(.L_x_128) ;  /* 0x000000000f0c7348 */ /* 0x020fea0003c00000 */
[----:B------:R-:W-:Y:S02]  /*6360*/  ELECT P6, UR62, PT ;  /* 0x00000000003e782f */ /* 0x000fe400038c0000 */
[----:B------:R-:W-:Y:S01]  /*6370*/  MOV R14, UR62 ;  /* 0x0000003e000e7c02 */ /* 0x000fe20008000f00 */
[----:B-----5:R-:W-:Y:S10]  /*6380*/  ENDCOLLECTIVE ;  /* 0x000000000000791b */ /* 0x020ff40003800000 */
.L_x_128:
[----:B------:R-:W-:Y:S05]  /*6390*/  BSYNC B1 ;  /* 0x0000000000017941 */ /* 0x000fea0003800000 */
.L_x_127:
[----:B------:R-:W-:Y:S05]  /*63a0*/  BRA `(.L_x_129) ;  /* 0xffffffec00a07947 */ /* 0x000fea000383ffff */
.L_x_107:
[----:B-1----:R1:W2:Y:S02]  /*63b0*/  SYNCS.PHASECHK.TRANS64.TRYWAIT P1, [R11+URZ+0x28], R6 ;  /* 0x000028060b0075a7 */ /* 0x0022a4000802017f */
[----:B--2---:R-:W-:Y:S05]  /*63c0*/  @!P1 NANOSLEEP.SYNCS 0x989680 ;  /* 0x009896800000995d */ /* 0x004fea0003900000 */
[----:B------:R-:W2:Y:S02]  /*63d0*/  @!P1 SYNCS.PHASECHK.TRANS64 P1, [R11+URZ+0x28], R6 ;  /* 0x000028060b0095a7 */ /* 0x000ea4000802007f */
[----:B--2---:R-:W-:Y:S05]  /*63e0*/  @!P1 BRA `(.L_x_107) ;  /* 0xfffffffc00f09947 */ /* 0x004fea000383ffff */
[----:B------:R-:W-:Y:S05]  /*63f0*/  BRA `(.L_x_130) ;  /* 0xffffffec00d87947 */ /* 0x000fea000383ffff */
.L_x_116:
[----:B------:R-:W-:Y:S01]  /*6400*/  BSSY B0, `(.L_x_131) ;  /* 0x0000006000007945 */ /* 0x000fe20003800000 */
[----:B------:R-:W-:-:S07]  /*6410*/  IMAD.MOV.U32 R15, RZ, RZ, -0x1 ;  /* 0xffffffffff0f7424 */ /* 0x000fce00078e00ff */
[----:B-----5:R-:W-:Y:S05]  /*6420*/  WARPSYNC.COLLECTIVE R15, `(.L_x_132) ;  /* 0x000000000f0c7348 */ /* 0x020fea0003c00000 */
[----:B------:R-:W-:Y:S02]  /*6430*/  ELECT P6, UR62, PT ;  /* 0x00000000003e782f */ /* 0x000fe400038c0000 */
[----:B------:R-:W-:Y:S01]  /*6440*/  MOV R14, UR62 ;  /* 0x0000003e000e7c02 */ /* 0x000fe20008000f00 */
[----:B-----5:R-:W-:Y:S10]  /*6450*/  ENDCOLLECTIVE ;  /* 0x000000000000791b */ /* 0x020ff40003800000 */
.L_x_132:
[----:B------:R-:W-:Y:S05]  /*6460*/  BSYNC B0 ;  /* 0x0000000000007941 */ /* 0x000fea0003800000 */
.L_x_131:
[----:B------:R-:W-:Y:S05]  /*6470*/  BRA `(.L_x_133) ;  /* 0xfffffff800787947 */ /* 0x000fea000383ffff */
.L_x_120:
[----:B0-----:R0:W1:Y:S02]  /*6480*/  SYNCS.PHASECHK.TRANS64.TRYWAIT P0, [R7+URZ], R2 ;  /* 0x00000002070075a7 */ /* 0x001064000800017f */
[----:B-1----:R-:W-:Y:S05]  /*6490*/  @!P0 NANOSLEEP.SYNCS 0x989680 ;  /* 0x009896800000895d */ /* 0x002fea0003900000 */
[----:B------:R-:W1:Y:S02]  /*64a0*/  @!P0 SYNCS.PHASECHK.TRANS64 P0, [R7+URZ], R2 ;  /* 0x00000002070085a7 */ /* 0x000e64000800007f */
[----:B-1----:R-:W-:Y:S05]  /*64b0*/  @!P0 BRA `(.L_x_120) ;  /* 0xfffffffc00f08947 */ /* 0x002fea000383ffff */
[----:B------:R-:W-:Y:S05]  /*64c0*/  BRA `(.L_x_134) ;  /* 0xfffffff800b87947 */ /* 0x000fea000383ffff */
.L_x_121:
[----:B0-----:R0:W1:Y:S02]  /*64d0*/  SYNCS.PHASECHK.TRANS64.TRYWAIT P0, [R6+URZ], R3 ;  /* 0x00000003060075a7 */ /* 0x001064000800017f */
[----:B-1----:R-:W-:Y:S05]  /*64e0*/  @!P0 NANOSLEEP.SYNCS 0x989680 ;  /* 0x009896800000895d */ /* 0x002fea0003900000 */
[----:B------:R-:W1:Y:S02]  /*64f0*/  @!P0 SYNCS.PHASECHK.TRANS64 P0, [R6+URZ], R3 ;  /* 0x00000003060085a7 */ /* 0x000e64000800007f */
[----:B-1----:R-:W-:Y:S05]  /*6500*/  @!P0 BRA `(.L_x_121) ;  /* 0xfffffffc00f08947 */ /* 0x002fea000383ffff */
[----:B------:R-:W-:Y:S05]  /*6510*/  BRA `(.L_x_135) ;  /* 0xfffffff800c87947 */ /* 0x000fea000383ffff */
.L_x_122:
[----:B0-----:R0:W1:Y:S02]  /*6520*/  SYNCS.PHASECHK.TRANS64.TRYWAIT P0, [R7+URZ], R4 ;  /* 0x00000004070075a7 */ /* 0x001064000800017f */
[----:B-1----:R-:W-:Y:S05]  /*6530*/  @!P0 NANOSLEEP.SYNCS 0x989680 ;  /* 0x009896800000895d */ /* 0x002fea0003900000 */
[----:B------:R-:W1:Y:S02]  /*6540*/  @!P0 SYNCS.PHASECHK.TRANS64 P0, [R7+URZ], R4 ;  /* 0x00000004070085a7 */ /* 0x000e64000800007f */
[----:B-1----:R-:W-:Y:S05]  /*6550*/  @!P0 BRA `(.L_x_122) ;  /* 0xfffffffc00f08947 */ /* 0x002fea000383ffff */
[----:B------:R-:W-:Y:S05]  /*6560*/  BRA `(.L_x_136) ;  /* 0xfffffff800d87947 */ /* 0x000fea000383ffff */
.L_x_123:
[----:B-1----:R1:W2:Y:S02]  /*6570*/  SYNCS.PHASECHK.TRANS64.TRYWAIT P0, [R6+URZ], R3 ;  /* 0x00000003060075a7 */ /* 0x0022a4000800017f */
[----:B--2---:R-:W-:Y:S05]  /*6580*/  @!P0 NANOSLEEP.SYNCS 0x989680 ;  /* 0x009896800000895d */ /* 0x004fea0003900000 */
[----:B------:R-:W2:Y:S02]  /*6590*/  @!P0 SYNCS.PHASECHK.TRANS64 P0, [R6+URZ], R3 ;  /* 0x00000003060085a7 */ /* 0x000ea4000800007f */
[----:B--2---:R-:W-:Y:S05]  /*65a0*/  @!P0 BRA `(.L_x_123) ;  /* 0xfffffffc00f08947 */ /* 0x004fea000383ffff */
[----:B------:R-:W-:Y:S05]  /*65b0*/  BRA `(.L_x_137) ;  /* 0xfffffff800e07947 */ /* 0x000fea000383ffff */
.L_x_138:
[----:B------:R-:W-:-:S00]  /*65c0*/  BRA `(.L_x_138) ;  /* 0xfffffffc00fc7947 */ /* 0x000fc0000383ffff */
[----:B------:R-:W-:-:S00]  /*65d0*/  NOP ;  /* 0x0000000000007918 */ /* 0x000fc00000000000 */
        /* <DEDUP_REMOVED lines=10> */
.L_x_139:


//--------------------- .nv.global.init           --------------------------
	.section	.nv.global.init,"aw",@progbits
.nv.global.init:
	.type		$str$22,@object
	.size		$str$22,($str$23 - $str$22)
$str$22:
        /*0000*/ 	.byte	0x6b, 0x5f, 0x74, 0x69, 0x6c, 0x65, 0x5f, 0x63, 0x6f, 0x75, 0x6e, 0x74, 0x20, 0x3e, 0x3d, 0x20
        /*0010*/ 	.byte	0x31, 0x00
	.type		$str$23,@object
	.size		$str$23,(__unnamed_1 - $str$23)
$str$23:
        /*0012*/ 	.byte	0x2f, 0x74, 0x6d, 0x70, 0x2f, 0x63, 0x75, 0x74, 0x6c, 0x61, 0x73, 0x73, 0x5f, 0x73, 0x77, 0x65
        /*0022*/ 	.byte	0x65, 0x70, 0x5f, 0x73, 0x72, 0x63, 0x2f, 0x69, 0x6e, 0x63, 0x6c, 0x75, 0x64, 0x65, 0x2f, 0x63
        /*0032*/ 	.byte	0x75, 0x74, 0x6c, 0x61, 0x73, 0x73, 0x2f, 0x67, 0x65, 0x6d, 0x6d, 0x2f, 0x63, 0x6f, 0x6c, 0x6c
        /*0042*/ 	.byte	0x65, 0x63, 0x74, 0x69, 0x76, 0x65, 0x2f, 0x73, 0x6d, 0x39, 0x30, 0x5f, 0x6d, 0x6d, 0x61, 0x5f
        /*0052*/ 	.byte	0x74, 0x6d, 0x61, 0x5f, 0x67, 0x6d, 0x6d, 0x61, 0x5f, 0x73, 0x73, 0x5f, 0x77, 0x61, 0x72, 0x70
        /*0062*/ 	.byte	0x73, 0x70, 0x65, 0x63, 0x69, 0x61, 0x6c, 0x69, 0x7a, 0x65, 0x64, 0x2e, 0x68, 0x70, 0x70, 0x00
	.type		__unnamed_1,@object
	.size		__unnamed_1,(.L_0 - __unnamed_1)
__unnamed_1:
        /*0072*/ 	.byte	0x76, 0x6f, 0x69, 0x64, 0x20, 0x63, 0x75, 0x74, 0x6c, 0x61, 0x73, 0x73, 0x3a, 0x3a, 0x67, 0x65
        /* <DEDUP_REMOVED lines=180> */
        /*0bc2*/ 	.byte	0x64, 0x65, 0x6e, 0x74, 0x69, 0x74, 0x79, 0x5d, 0x00
.L_0:


//--------------------- .nv.shared._ZN7cutlass13device_kernelINS_4gemm6kernel13GemmUniversalIN4cute5tupleIJiiiiEEENS1_10collective13CollectiveMmaINS1_34MainloopSm90TmaGmmaWarpSpecializedILi5ENS5_IJNS4_1CILi2EEESB_NSA_ILi1EEEEEENS1_32KernelTmaWarpSpecializedPingpongEEENS5_IJNSA_ILi64EEESG_NSA_ILi128EEEEEENS_6half_tENS5_IJlSC_lEEESJ_SK_NS4_8TiledMMAINS4_8MMA_AtomIJNS4_4SM904GMMA25MMA_64x64x16_F32F16F16_SSILNSO_5MajorE0ELSQ_0ELNSO_7ScaleInE1ELSR_1EEEEEENS4_6LayoutINS5_IJSC_SC_SC_EEENS5_IJNSA_ILi0EEESW_SW_EEEEENS5_IJNS4_10UnderscoreESZ_SZ_EEEEENS4_23SM90_TMA_LOAD_MULTICASTENS4_14ComposedLayoutINS4_7SwizzleILi3ELi4ELi3EEENS4_18smem_ptr_flag_bitsILi16EEENSU_INS5_IJNSA_ILi8EEESG_EEENS5_IJSG_SC_EEEEEEEvNS4_8identityES12_S1C_vS1D_EENS_8epilogue10collective6detail29Sm90TmaWarpSpecializedAdapterINS1G_15DefaultEpilogueISJ_SK_SK_NS1F_6thread17LinearCombinationISJ_Li1EffLNS1K_9ScaleType4KindE0ELNS_15FloatRoundStyleE2ESJ_EENS1_15EpilogueDefaultEEEEEvvEEEEvNT_6ParamsE --------------------------
	.section	.nv.shared._ZN7cutlass13device_kernelINS_4gemm6kernel13GemmUniversalIN4cute5tupleIJiiiiEEENS1_10collective13CollectiveMmaINS1_34MainloopSm90TmaGmmaWarpSpecializedILi5ENS5_IJNS4_1CILi2EEESB_NSA_ILi1EEEEEENS1_32KernelTmaWarpSpecializedPingpongEEENS5_IJNSA_ILi64EEESG_NSA_ILi128EEEEEENS_6half_tENS5_IJlSC_lEEESJ_SK_NS4_8TiledMMAINS4_8MMA_AtomIJNS4_4SM904GMMA25MMA_64x64x16_F32F16F16_SSILNSO_5MajorE0ELSQ_0ELNSO_7ScaleInE1ELSR_1EEEEEENS4_6LayoutINS5_IJSC_SC_SC_EEENS5_IJNSA_ILi0EEESW_SW_EEEEENS5_IJNS4_10UnderscoreESZ_SZ_EEEEENS4_23SM90_TMA_LOAD_MULTICASTENS4_14ComposedLayoutINS4_7SwizzleILi3ELi4ELi3EEENS4_18smem_ptr_flag_bitsILi16EEENSU_INS5_IJNSA_ILi8EEESG_EEENS5_IJSG_SC_EEEEEEEvNS4_8identityES12_S1C_vS1D_EENS_8epilogue10collective6detail29Sm90TmaWarpSpecializedAdapterINS1G_15DefaultEpilogueISJ_SK_SK_NS1F_6thread17LinearCombinationISJ_Li1EffLNS1K_9ScaleType4KindE0ELNS_15FloatRoundStyleE2ESJ_EENS1_15EpilogueDefaultEEEEEvvEEEEvNT_6ParamsE,"aw",@nobits
	.sectionflags	@""
	.align	16
	.zero		1024


//--------------------- .nv.shared.reserved.0     --------------------------
	.section	.nv.shared.reserved.0,"aw",@nobits
	.weak		__nv_reservedSMEM_offset_0_alias
	.size		__nv_reservedSMEM_offset_0_alias, 0, 0
	.other		__nv_reservedSMEM_offset_0_alias,@"STO_CUDA_RESERVED_SHARED STV_DEFAULT"
__nv_reservedSMEM_offset_0_alias:
	.zero		0


//--------------------- .nv.global                --------------------------
	.section	.nv.global,"aw",@nobits
.nv.global:
	.type		_ZN39_INTERNAL_2fc636e1_4_k_cu_19b9b51b_40904cute1_E,@object
	.size		_ZN39_INTERNAL_2fc636e1_4_k_cu_19b9b51b_40904cute1_E,(_ZN39_INTERNAL_2fc636e1_4_k_cu_19b9b51b_40904cuda3std3__45__cpo6cbeginE - _ZN39_INTERNAL_2fc636e1_4_k_cu_19b9b51b_40904cute1_E)
_ZN39_INTERNAL_2fc636e1_4_k_cu_19b9b51b_40904cute1_E:
	.zero		1
	.type		_ZN39_INTERNAL_2fc636e1_4_k_cu_19b9b51b_40904cuda3std3__45__cpo6cbeginE,@object
	.size		_ZN39_INTERNAL_2fc636e1_4_k_cu_19b9b51b_40904cuda3std3__45__cpo6cbeginE,(_ZN39_INTERNAL_2fc636e1_4_k_cu_19b9b51b_40904cuda3std3__48in_placeE - _ZN39_INTERNAL_2fc636e1_4_k_cu_19b9b51b_40904cuda3std3__45__cpo6cbeginE)
_ZN39_INTERNAL_2fc636e1_4_k_cu_19b9b51b_40904cuda3std3__45__cpo6cbeginE:
	.zero		1
	.type		_ZN39_INTERNAL_2fc636e1_4_k_cu_19b9b51b_40904cuda3std3__48in_placeE,@object
	.size		_ZN39_INTERNAL_2fc636e1_4_k_cu_19b9b51b_40904cuda3std3__48in_placeE,(_ZN39_INTERNAL_2fc636e1_4_k_cu_19b9b51b_40904cuda3std6ranges3__45__cpo9iter_moveE - _ZN39_INTERNAL_2fc636e1_4_k_cu_19b9b51b_40904cuda3std3__48in_placeE)
_ZN39_INTERNAL_2fc636e1_4_k_cu_19b9b51b_40904cuda3std3__48in_placeE:
	.zero		1
	.type		_ZN39_INTERNAL_2fc636e1_4_k_cu_19b9b51b_40904cuda3std6ranges3__45__cpo9iter_moveE,@object
	.size		_ZN39_INTERNAL_2fc636e1_4_k_cu_19b9b51b_40904cuda3std6ranges3__45__cpo9iter_moveE,(_ZN39_INTERNAL_2fc636e1_4_k_cu_19b9b51b_40904cuda3std3__45__cpo5beginE - _ZN39_INTERNAL_2fc636e1_4_k_cu_19b9b51b_40904cuda3std6ranges3__45__cpo9iter_moveE)
_ZN39_INTERNAL_2fc636e1_4_k_cu_19b9b51b_40904cuda3std6ranges3__45__cpo9iter_moveE:
	.zero		1
	.type		_ZN39_INTERNAL_2fc636e1_4_k_cu_19b9b51b_40904cuda3std3__45__cpo5beginE,@object
	.size		_ZN39_INTERNAL_2fc636e1_4_k_cu_19b9b51b_40904cuda3std3__45__cpo5beginE,(_ZN39_INTERNAL_2fc636e1_4_k_cu_19b9b51b_40904cuda3std3__441_GLOBAL__N__2fc636e1_4_k_cu_19b9b51b_40906ignoreE - _ZN39_INTERNAL_2fc636e1_4_k_cu_19b9b51b_40904cuda3std3__45__cpo5beginE)
_ZN39_INTERNAL_2fc636e1_4_k_cu_19b9b51b_40904cuda3std3__45__cpo5beginE:
	.zero		1
	.type		_ZN39_INTERNAL_2fc636e1_4_k_cu_19b9b51b_40904cuda3std3__441_GLOBAL__N__2fc636e1_4_k_cu_19b9b51b_40906ignoreE,@object
	.size		_ZN39_INTERNAL_2fc636e1_4_k_cu_19b9b51b_40904cuda3std3__441_GLOBAL__N__2fc636e1_4_k_cu_19b9b51b_40906ignoreE,(_ZN39_INTERNAL_2fc636e1_4_k_cu_19b9b51b_40904cute7productE - _ZN39_INTERNAL_2fc636e1_4_k_cu_19b9b51b_40904cuda3std3__441_GLOBAL__N__2fc636e1_4_k_cu_19b9b51b_40906ignoreE)
_ZN39_INTERNAL_2fc636e1_4_k_cu_19b9b51b_40904cuda3std3__441_GLOBAL__N__2fc636e1_4_k_cu_19b9b51b_40906ignoreE:
	.zero		1
	.type		_ZN39_INTERNAL_2fc636e1_4_k_cu_19b9b51b_40904cute7productE,@object
	.size		_ZN39_INTERNAL_2fc636e1_4_k_cu_19b9b51b_40904cute7productE,(_ZN39_INTERNAL_2fc636e1_4_k_cu_19b9b51b_40904cuda3std3__45__cpo3endE - _ZN39_INTERNAL_2fc636e1_4_k_cu_19b9b51b_40904cute7productE)
_ZN39_INTERNAL_2fc636e1_4_k_cu_19b9b51b_40904cute7productE:
	.zero		1
	.type		_ZN39_INTERNAL_2fc636e1_4_k_cu_19b9b51b_40904cuda3std3__45__cpo3endE,@object
	.size		_ZN39_INTERNAL_2fc636e1_4_k_cu_19b9b51b_40904cuda3std3__45__cpo3endE,(_ZN39_INTERNAL_2fc636e1_4_k_cu_19b9b51b_40904cuda3std3__419piecewise_constructE - _ZN39_INTERNAL_2fc636e1_4_k_cu_19b9b51b_40904cuda3std3__45__cpo3endE)
_ZN39_INTERNAL_2fc636e1_4_k_cu_19b9b51b_40904cuda3std3__45__cpo3endE:
	.zero		1
	.type		_ZN39_INTERNAL_2fc636e1_4_k_cu_19b9b51b_40904cuda3std3__419piecewise_constructE,@object
	.size		_ZN39_INTERNAL_2fc636e1_4_k_cu_19b9b51b_40904cuda3std3__419piecewise_constructE,(_ZN39_INTERNAL_2fc636e1_4_k_cu_19b9b51b_40904cuda3std3__45__cpo4cendE - _ZN39_INTERNAL_2fc636e1_4_k_cu_19b9b51b_40904cuda3std3__419piecewise_constructE)
_ZN39_INTERNAL_2fc636e1_4_k_cu_19b9b51b_40904cuda3std3__419piecewise_constructE:
	.zero		1
	.type		_ZN39_INTERNAL_2fc636e1_4_k_cu_19b9b51b_40904cuda3std3__45__cpo4cendE,@object
	.size		_ZN39_INTERNAL_2fc636e1_4_k_cu_19b9b51b_40904cuda3std3__45__cpo4cendE,(_ZN39_INTERNAL_2fc636e1_4_k_cu_19b9b51b_40904cuda3std6ranges3__45__cpo4swapE - _ZN39_INTERNAL_2fc636e1_4_k_cu_19b9b51b_40904cuda3std3__45__cpo4cendE)
_ZN39_INTERNAL_2fc636e1_4_k_cu_19b9b51b_40904cuda3std3__45__cpo4cendE:
	.zero		1
	.type		_ZN39_INTERNAL_2fc636e1_4_k_cu_19b9b51b_40904cuda3std6ranges3__45__cpo4swapE,@object
	.size		_ZN39_INTERNAL_2fc636e1_4_k_cu_19b9b51b_40904cuda3std6ranges3__45__cpo4swapE,(.L_8 - _ZN39_INTERNAL_2fc636e1_4_k_cu_19b9b51b_40904cuda3std6ranges3__45__cpo4swapE)
_ZN39_INTERNAL_2fc636e1_4_k_cu_19b9b51b_40904cuda3std6ranges3__45__cpo4swapE:
	.zero		1
.L_8:


//--------------------- .nv.constant0._ZN7cutlass13device_kernelINS_4gemm6kernel13GemmUniversalIN4cute5tupleIJiiiiEEENS1_10collective13CollectiveMmaINS1_34MainloopSm90TmaGmmaWarpSpecializedILi5ENS5_IJNS4_1CILi2EEESB_NSA_ILi1EEEEEENS1_32KernelTmaWarpSpecializedPingpongEEENS5_IJNSA_ILi64EEESG_NSA_ILi128EEEEEENS_6half_tENS5_IJlSC_lEEESJ_SK_NS4_8TiledMMAINS4_8MMA_AtomIJNS4_4SM904GMMA25MMA_64x64x16_F32F16F16_SSILNSO_5MajorE0ELSQ_0ELNSO_7ScaleInE1ELSR_1EEEEEENS4_6LayoutINS5_IJSC_SC_SC_EEENS5_IJNSA_ILi0EEESW_SW_EEEEENS5_IJNS4_10UnderscoreESZ_SZ_EEEEENS4_23SM90_TMA_LOAD_MULTICASTENS4_14ComposedLayoutINS4_7SwizzleILi3ELi4ELi3EEENS4_18smem_ptr_flag_bitsILi16EEENSU_INS5_IJNSA_ILi8EEESG_EEENS5_IJSG_SC_EEEEEEEvNS4_8identityES12_S1C_vS1D_EENS_8epilogue10collective6detail29Sm90TmaWarpSpecializedAdapterINS1G_15DefaultEpilogueISJ_SK_SK_NS1F_6thread17LinearCombinationISJ_Li1EffLNS1K_9ScaleType4KindE0ELNS_15FloatRoundStyleE2ESJ_EENS1_15EpilogueDefaultEEEEEvvEEEEvNT_6ParamsE --------------------------
	.section	.nv.constant0._ZN7cutlass13device_kernelINS_4gemm6kernel13GemmUniversalIN4cute5tupleIJiiiiEEENS1_10collective13CollectiveMmaINS1_34MainloopSm90TmaGmmaWarpSpecializedILi5ENS5_IJNS4_1CILi2EEESB_NSA_ILi1EEEEEENS1_32KernelTmaWarpSpecializedPingpongEEENS5_IJNSA_ILi64EEESG_NSA_ILi128EEEEEENS_6half_tENS5_IJlSC_lEEESJ_SK_NS4_8TiledMMAINS4_8MMA_AtomIJNS4_4SM904GMMA25MMA_64x64x16_F32F16F16_SSILNSO_5MajorE0ELSQ_0ELNSO_7ScaleInE1ELSR_1EEEEEENS4_6LayoutINS5_IJSC_SC_SC_EEENS5_IJNSA_ILi0EEESW_SW_EEEEENS5_IJNS4_10UnderscoreESZ_SZ_EEEEENS4_23SM90_TMA_LOAD_MULTICASTENS4_14ComposedLayoutINS4_7SwizzleILi3ELi4ELi3EEENS4_18smem_ptr_flag_bitsILi16EEENSU_INS5_IJNSA_ILi8EEESG_EEENS5_IJSG_SC_EEEEEEEvNS4_8identityES12_S1C_vS1D_EENS_8epilogue10collective6detail29Sm90TmaWarpSpecializedAdapterINS1G_15DefaultEpilogueISJ_SK_SK_NS1F_6thread17LinearCombinationISJ_Li1EffLNS1K_9ScaleType4KindE0ELNS_15FloatRoundStyleE2ESJ_EENS1_15EpilogueDefaultEEEEEvvEEEEvNT_6ParamsE,"a",@progbits
	.sectionflags	@""
	.align	4
.nv.constant0._ZN7cutlass13device_kernelINS_4gemm6kernel13GemmUniversalIN4cute5tupleIJiiiiEEENS1_10collective13CollectiveMmaINS1_34MainloopSm90TmaGmmaWarpSpecializedILi5ENS5_IJNS4_1CILi2EEESB_NSA_ILi1EEEEEENS1_32KernelTmaWarpSpecializedPingpongEEENS5_IJNSA_ILi64EEESG_NSA_ILi128EEEEEENS_6half_tENS5_IJlSC_lEEESJ_SK_NS4_8TiledMMAINS4_8MMA_AtomIJNS4_4SM904GMMA25MMA_64x64x16_F32F16F16_SSILNSO_5MajorE0ELSQ_0ELNSO_7ScaleInE1ELSR_1EEEEEENS4_6LayoutINS5_IJSC_SC_SC_EEENS5_IJNSA_ILi0EEESW_SW_EEEEENS5_IJNS4_10UnderscoreESZ_SZ_EEEEENS4_23SM90_TMA_LOAD_MULTICASTENS4_14ComposedLayoutINS4_7SwizzleILi3ELi4ELi3EEENS4_18smem_ptr_flag_bitsILi16EEENSU_INS5_IJNSA_ILi8EEESG_EEENS5_IJSG_SC_EEEEEEEvNS4_8identityES12_S1C_vS1D_EENS_8epilogue10collective6detail29Sm90TmaWarpSpecializedAdapterINS1G_15DefaultEpilogueISJ_SK_SK_NS1F_6thread17LinearCombinationISJ_Li1EffLNS1K_9ScaleType4KindE0ELNS_15FloatRoundStyleE2ESJ_EENS1_15EpilogueDefaultEEEEEvvEEEEvNT_6ParamsE:
	.zero		1664


//--------------------- SYMBOLS --------------------------

	.type		.nv.reservedSmem.offset0,@object
	.size		.nv.reservedSmem.offset0,0x4
	.type		__assertfail,@function
